//
// Generated by NVIDIA NVVM Compiler
//
// Compiler Build ID: CL-36424714
// Cuda compilation tools, release 13.0, V13.0.88
// Based on NVVM 20.0.0
//

.version 9.0
.target sm_100
.address_size 64

	// .globl	_ZN3cub18CUB_300001_SM_10006detail11EmptyKernelIvEEvv
// _ZZN3cub18CUB_300001_SM_10006detail4scan16DeviceScanKernelINS2_10policy_hubIiiij9CustomSumE10Policy1000EPiS8_NS0_13ScanTileStateIiLb1EEES5_NS0_8NullTypeEjiLb0ESB_EEvT0_T1_T2_iT3_T4_T5_E12temp_storage has been demoted
.global .align 1 .b8 _ZN34_INTERNAL_d15bf0cb_4_k_cu_0da159924cuda3std3__45__cpo5beginE[1];
.global .align 1 .b8 _ZN34_INTERNAL_d15bf0cb_4_k_cu_0da159924cuda3std3__45__cpo3endE[1];
.global .align 1 .b8 _ZN34_INTERNAL_d15bf0cb_4_k_cu_0da159924cuda3std3__45__cpo6cbeginE[1];
.global .align 1 .b8 _ZN34_INTERNAL_d15bf0cb_4_k_cu_0da159924cuda3std3__45__cpo4cendE[1];
.global .align 1 .b8 _ZN34_INTERNAL_d15bf0cb_4_k_cu_0da159924cuda3std3__45__cpo6rbeginE[1];
.global .align 1 .b8 _ZN34_INTERNAL_d15bf0cb_4_k_cu_0da159924cuda3std3__45__cpo4rendE[1];
.global .align 1 .b8 _ZN34_INTERNAL_d15bf0cb_4_k_cu_0da159924cuda3std3__45__cpo7crbeginE[1];
.global .align 1 .b8 _ZN34_INTERNAL_d15bf0cb_4_k_cu_0da159924cuda3std3__45__cpo5crendE[1];
.global .align 1 .b8 _ZN34_INTERNAL_d15bf0cb_4_k_cu_0da159924cuda3std3__436_GLOBAL__N__d15bf0cb_4_k_cu_0da159926ignoreE[1];
.global .align 1 .b8 _ZN34_INTERNAL_d15bf0cb_4_k_cu_0da159924cuda3std3__419piecewise_constructE[1];
.global .align 1 .b8 _ZN34_INTERNAL_d15bf0cb_4_k_cu_0da159924cuda3std3__48in_placeE[1];
.global .align 1 .b8 _ZN34_INTERNAL_d15bf0cb_4_k_cu_0da159924cuda3std3__420unreachable_sentinelE[1];
.global .align 1 .b8 _ZN34_INTERNAL_d15bf0cb_4_k_cu_0da159924cuda3std3__47nulloptE[1];
.global .align 1 .b8 _ZN34_INTERNAL_d15bf0cb_4_k_cu_0da159924cuda3std3__48unexpectE[1];
.global .align 1 .b8 _ZN34_INTERNAL_d15bf0cb_4_k_cu_0da159924cuda3std6ranges3__45__cpo4swapE[1];
.global .align 1 .b8 _ZN34_INTERNAL_d15bf0cb_4_k_cu_0da159924cuda3std6ranges3__45__cpo9iter_moveE[1];
.global .align 1 .b8 _ZN34_INTERNAL_d15bf0cb_4_k_cu_0da159924cuda3std6ranges3__45__cpo5beginE[1];
.global .align 1 .b8 _ZN34_INTERNAL_d15bf0cb_4_k_cu_0da159924cuda3std6ranges3__45__cpo3endE[1];
.global .align 1 .b8 _ZN34_INTERNAL_d15bf0cb_4_k_cu_0da159924cuda3std6ranges3__45__cpo6cbeginE[1];
.global .align 1 .b8 _ZN34_INTERNAL_d15bf0cb_4_k_cu_0da159924cuda3std6ranges3__45__cpo4cendE[1];
.global .align 1 .b8 _ZN34_INTERNAL_d15bf0cb_4_k_cu_0da159924cuda3std6ranges3__45__cpo7advanceE[1];
.global .align 1 .b8 _ZN34_INTERNAL_d15bf0cb_4_k_cu_0da159924cuda3std6ranges3__45__cpo9iter_swapE[1];
.global .align 1 .b8 _ZN34_INTERNAL_d15bf0cb_4_k_cu_0da159924cuda3std6ranges3__45__cpo4nextE[1];
.global .align 1 .b8 _ZN34_INTERNAL_d15bf0cb_4_k_cu_0da159924cuda3std6ranges3__45__cpo4prevE[1];
.global .align 1 .b8 _ZN34_INTERNAL_d15bf0cb_4_k_cu_0da159924cuda3std6ranges3__45__cpo4dataE[1];
.global .align 1 .b8 _ZN34_INTERNAL_d15bf0cb_4_k_cu_0da159924cuda3std6ranges3__45__cpo5cdataE[1];
.global .align 1 .b8 _ZN34_INTERNAL_d15bf0cb_4_k_cu_0da159924cuda3std6ranges3__45__cpo4sizeE[1];
.global .align 1 .b8 _ZN34_INTERNAL_d15bf0cb_4_k_cu_0da159924cuda3std6ranges3__45__cpo5ssizeE[1];
.global .align 1 .b8 _ZN34_INTERNAL_d15bf0cb_4_k_cu_0da159924cuda3std6ranges3__45__cpo8distanceE[1];
.global .align 1 .b8 _ZN34_INTERNAL_d15bf0cb_4_k_cu_0da159926thrust24THRUST_300001_SM_1000_NS6system6detail10sequential3seqE[1];
.global .align 1 .b8 _ZN34_INTERNAL_d15bf0cb_4_k_cu_0da159926thrust24THRUST_300001_SM_1000_NS12placeholders2_1E[1];
.global .align 1 .b8 _ZN34_INTERNAL_d15bf0cb_4_k_cu_0da159926thrust24THRUST_300001_SM_1000_NS12placeholders2_2E[1];
.global .align 1 .b8 _ZN34_INTERNAL_d15bf0cb_4_k_cu_0da159926thrust24THRUST_300001_SM_1000_NS12placeholders2_3E[1];
.global .align 1 .b8 _ZN34_INTERNAL_d15bf0cb_4_k_cu_0da159926thrust24THRUST_300001_SM_1000_NS12placeholders2_4E[1];
.global .align 1 .b8 _ZN34_INTERNAL_d15bf0cb_4_k_cu_0da159926thrust24THRUST_300001_SM_1000_NS12placeholders2_5E[1];
.global .align 1 .b8 _ZN34_INTERNAL_d15bf0cb_4_k_cu_0da159926thrust24THRUST_300001_SM_1000_NS12placeholders2_6E[1];
.global .align 1 .b8 _ZN34_INTERNAL_d15bf0cb_4_k_cu_0da159926thrust24THRUST_300001_SM_1000_NS12placeholders2_7E[1];
.global .align 1 .b8 _ZN34_INTERNAL_d15bf0cb_4_k_cu_0da159926thrust24THRUST_300001_SM_1000_NS12placeholders2_8E[1];
.global .align 1 .b8 _ZN34_INTERNAL_d15bf0cb_4_k_cu_0da159926thrust24THRUST_300001_SM_1000_NS12placeholders2_9E[1];
.global .align 1 .b8 _ZN34_INTERNAL_d15bf0cb_4_k_cu_0da159926thrust24THRUST_300001_SM_1000_NS12placeholders3_10E[1];

.visible .entry _ZN3cub18CUB_300001_SM_10006detail11EmptyKernelIvEEvv()
{


	ret;

}
	// .globl	_ZN3cub18CUB_300001_SM_10006detail4scan20DeviceScanInitKernelINS0_13ScanTileStateIiLb1EEEEEvT_i
.visible .entry _ZN3cub18CUB_300001_SM_10006detail4scan20DeviceScanInitKernelINS0_13ScanTileStateIiLb1EEEEEvT_i(
	.param .align 8 .b8 _ZN3cub18CUB_300001_SM_10006detail4scan20DeviceScanInitKernelINS0_13ScanTileStateIiLb1EEEEEvT_i_param_0[8],
	.param .u32 _ZN3cub18CUB_300001_SM_10006detail4scan20DeviceScanInitKernelINS0_13ScanTileStateIiLb1EEEEEvT_i_param_1
)
{
	.reg .pred 	%p<5>;
	.reg .b32 	%r<10>;
	.reg .b64 	%rd<7>;

	ld.param.u64 	%rd2, [_ZN3cub18CUB_300001_SM_10006detail4scan20DeviceScanInitKernelINS0_13ScanTileStateIiLb1EEEEEvT_i_param_0];
	ld.param.u32 	%r4, [_ZN3cub18CUB_300001_SM_10006detail4scan20DeviceScanInitKernelINS0_13ScanTileStateIiLb1EEEEEvT_i_param_1];
	cvta.to.global.u64 	%rd1, %rd2;
	mov.u32 	%r1, %ctaid.x;
	mov.u32 	%r5, %ntid.x;
	mov.u32 	%r2, %tid.x;
	mad.lo.s32 	%r3, %r1, %r5, %r2;
	setp.ge.s32 	%p1, %r3, %r4;
	@%p1 bra 	$L__BB1_2;
	mul.wide.s32 	%rd3, %r3, 8;
	add.s64 	%rd4, %rd1, %rd3;
	mov.b32 	%r6, 0;
	mov.b32 	%r7, 99;
	st.global.v2.u32 	[%rd4+256], {%r7, %r6};
$L__BB1_2:
	setp.ne.s32 	%p2, %r1, 0;
	setp.gt.u32 	%p3, %r2, 31;
	or.pred  	%p4, %p2, %p3;
	@%p4 bra 	$L__BB1_4;
	mul.wide.u32 	%rd5, %r2, 8;
	add.s64 	%rd6, %rd1, %rd5;
	mov.b32 	%r9, 0;
	st.global.v2.u32 	[%rd6], {%r9, %r9};
$L__BB1_4:
	ret;

}
	// .globl	_ZN3cub18CUB_300001_SM_10006detail4scan16DeviceScanKernelINS2_10policy_hubIiiij9CustomSumE10Policy1000EPiS8_NS0_13ScanTileStateIiLb1EEES5_NS0_8NullTypeEjiLb0ESB_EEvT0_T1_T2_iT3_T4_T5_
.visible .entry _ZN3cub18CUB_300001_SM_10006detail4scan16DeviceScanKernelINS2_10policy_hubIiiij9CustomSumE10Policy1000EPiS8_NS0_13ScanTileStateIiLb1EEES5_NS0_8NullTypeEjiLb0ESB_EEvT0_T1_T2_iT3_T4_T5_(
	.param .u64 .ptr .align 1 _ZN3cub18CUB_300001_SM_10006detail4scan16DeviceScanKernelINS2_10policy_hubIiiij9CustomSumE10Policy1000EPiS8_NS0_13ScanTileStateIiLb1EEES5_NS0_8NullTypeEjiLb0ESB_EEvT0_T1_T2_iT3_T4_T5__param_0,
	.param .u64 .ptr .align 1 _ZN3cub18CUB_300001_SM_10006detail4scan16DeviceScanKernelINS2_10policy_hubIiiij9CustomSumE10Policy1000EPiS8_NS0_13ScanTileStateIiLb1EEES5_NS0_8NullTypeEjiLb0ESB_EEvT0_T1_T2_iT3_T4_T5__param_1,
	.param .align 8 .b8 _ZN3cub18CUB_300001_SM_10006detail4scan16DeviceScanKernelINS2_10policy_hubIiiij9CustomSumE10Policy1000EPiS8_NS0_13ScanTileStateIiLb1EEES5_NS0_8NullTypeEjiLb0ESB_EEvT0_T1_T2_iT3_T4_T5__param_2[8],
	.param .u32 _ZN3cub18CUB_300001_SM_10006detail4scan16DeviceScanKernelINS2_10policy_hubIiiij9CustomSumE10Policy1000EPiS8_NS0_13ScanTileStateIiLb1EEES5_NS0_8NullTypeEjiLb0ESB_EEvT0_T1_T2_iT3_T4_T5__param_3,
	.param .align 1 .b8 _ZN3cub18CUB_300001_SM_10006detail4scan16DeviceScanKernelINS2_10policy_hubIiiij9CustomSumE10Policy1000EPiS8_NS0_13ScanTileStateIiLb1EEES5_NS0_8NullTypeEjiLb0ESB_EEvT0_T1_T2_iT3_T4_T5__param_4[1],
	.param .align 1 .b8 _ZN3cub18CUB_300001_SM_10006detail4scan16DeviceScanKernelINS2_10policy_hubIiiij9CustomSumE10Policy1000EPiS8_NS0_13ScanTileStateIiLb1EEES5_NS0_8NullTypeEjiLb0ESB_EEvT0_T1_T2_iT3_T4_T5__param_5[1],
	.param .u32 _ZN3cub18CUB_300001_SM_10006detail4scan16DeviceScanKernelINS2_10policy_hubIiiij9CustomSumE10Policy1000EPiS8_NS0_13ScanTileStateIiLb1EEES5_NS0_8NullTypeEjiLb0ESB_EEvT0_T1_T2_iT3_T4_T5__param_6
)
.maxntid 128
{
	.reg .pred 	%p<140>;
	.reg .b32 	%r<742>;
	.reg .b64 	%rd<55>;
	// demoted variable
	.shared .align 16 .b8 _ZZN3cub18CUB_300001_SM_10006detail4scan16DeviceScanKernelINS2_10policy_hubIiiij9CustomSumE10Policy1000EPiS8_NS0_13ScanTileStateIiLb1EEES5_NS0_8NullTypeEjiLb0ESB_EEvT0_T1_T2_iT3_T4_T5_E12temp_storage[7696];
	ld.param.u64 	%rd3, [_ZN3cub18CUB_300001_SM_10006detail4scan16DeviceScanKernelINS2_10policy_hubIiiij9CustomSumE10Policy1000EPiS8_NS0_13ScanTileStateIiLb1EEES5_NS0_8NullTypeEjiLb0ESB_EEvT0_T1_T2_iT3_T4_T5__param_2];
	ld.param.u64 	%rd17, [_ZN3cub18CUB_300001_SM_10006detail4scan16DeviceScanKernelINS2_10policy_hubIiiij9CustomSumE10Policy1000EPiS8_NS0_13ScanTileStateIiLb1EEES5_NS0_8NullTypeEjiLb0ESB_EEvT0_T1_T2_iT3_T4_T5__param_0];
	ld.param.u64 	%rd16, [_ZN3cub18CUB_300001_SM_10006detail4scan16DeviceScanKernelINS2_10policy_hubIiiij9CustomSumE10Policy1000EPiS8_NS0_13ScanTileStateIiLb1EEES5_NS0_8NullTypeEjiLb0ESB_EEvT0_T1_T2_iT3_T4_T5__param_1];
	ld.param.u32 	%r186, [_ZN3cub18CUB_300001_SM_10006detail4scan16DeviceScanKernelINS2_10policy_hubIiiij9CustomSumE10Policy1000EPiS8_NS0_13ScanTileStateIiLb1EEES5_NS0_8NullTypeEjiLb0ESB_EEvT0_T1_T2_iT3_T4_T5__param_3];
	ld.param.u32 	%r187, [_ZN3cub18CUB_300001_SM_10006detail4scan16DeviceScanKernelINS2_10policy_hubIiiij9CustomSumE10Policy1000EPiS8_NS0_13ScanTileStateIiLb1EEES5_NS0_8NullTypeEjiLb0ESB_EEvT0_T1_T2_iT3_T4_T5__param_6];
	cvta.to.global.u64 	%rd1, %rd16;
	cvta.to.global.u64 	%rd2, %rd17;
	mov.u32 	%r188, %ctaid.x;
	add.s32 	%r1, %r186, %r188;
	mul.lo.s32 	%r2, %r1, 1920;
	sub.s32 	%r3, %r187, %r2;
	setp.lt.u32 	%p1, %r3, 1921;
	@%p1 bra 	$L__BB2_35;
	cvt.u64.u32 	%rd36, %r2;
	mov.u32 	%r4, %tid.x;
	and.b32  	%r435, %r4, 31;
	and.b32  	%r436, %r4, 992;
	mul.lo.s32 	%r437, %r436, 15;
	or.b32  	%r438, %r437, %r435;
	cvt.u64.u32 	%rd37, %r438;
	add.s64 	%rd4, %rd37, %rd36;
	shl.b64 	%rd38, %rd4, 2;
	add.s64 	%rd39, %rd2, %rd38;
	ld.global.u32 	%r439, [%rd39];
	ld.global.u32 	%r440, [%rd39+128];
	ld.global.u32 	%r441, [%rd39+256];
	ld.global.u32 	%r442, [%rd39+384];
	ld.global.u32 	%r443, [%rd39+512];
	ld.global.u32 	%r444, [%rd39+640];
	ld.global.u32 	%r445, [%rd39+768];
	ld.global.u32 	%r446, [%rd39+896];
	ld.global.u32 	%r447, [%rd39+1024];
	ld.global.u32 	%r448, [%rd39+1152];
	ld.global.u32 	%r449, [%rd39+1280];
	ld.global.u32 	%r450, [%rd39+1408];
	ld.global.u32 	%r451, [%rd39+1536];
	ld.global.u32 	%r452, [%rd39+1664];
	ld.global.u32 	%r453, [%rd39+1792];
	// begin inline asm
	mov.u32 %r434, %laneid;
	// end inline asm
	shr.u32 	%r6, %r4, 5;
	mad.lo.s32 	%r454, %r6, 480, %r434;
	shl.b32 	%r455, %r454, 2;
	mov.u32 	%r456, _ZZN3cub18CUB_300001_SM_10006detail4scan16DeviceScanKernelINS2_10policy_hubIiiij9CustomSumE10Policy1000EPiS8_NS0_13ScanTileStateIiLb1EEES5_NS0_8NullTypeEjiLb0ESB_EEvT0_T1_T2_iT3_T4_T5_E12temp_storage;
	add.s32 	%r7, %r456, %r455;
	st.shared.u32 	[%r7], %r439;
	st.shared.u32 	[%r7+128], %r440;
	st.shared.u32 	[%r7+256], %r441;
	st.shared.u32 	[%r7+384], %r442;
	st.shared.u32 	[%r7+512], %r443;
	st.shared.u32 	[%r7+640], %r444;
	st.shared.u32 	[%r7+768], %r445;
	st.shared.u32 	[%r7+896], %r446;
	st.shared.u32 	[%r7+1024], %r447;
	st.shared.u32 	[%r7+1152], %r448;
	st.shared.u32 	[%r7+1280], %r449;
	st.shared.u32 	[%r7+1408], %r450;
	st.shared.u32 	[%r7+1536], %r451;
	st.shared.u32 	[%r7+1664], %r452;
	st.shared.u32 	[%r7+1792], %r453;
	bar.warp.sync 	-1;
	mad.lo.s32 	%r8, %r434, 56, %r7;
	ld.shared.u32 	%r9, [%r8];
	ld.shared.u32 	%r10, [%r8+4];
	ld.shared.u32 	%r11, [%r8+8];
	ld.shared.u32 	%r12, [%r8+12];
	ld.shared.u32 	%r13, [%r8+16];
	ld.shared.u32 	%r14, [%r8+20];
	ld.shared.u32 	%r15, [%r8+24];
	ld.shared.u32 	%r16, [%r8+28];
	ld.shared.u32 	%r17, [%r8+32];
	ld.shared.u32 	%r18, [%r8+36];
	ld.shared.u32 	%r19, [%r8+40];
	ld.shared.u32 	%r20, [%r8+44];
	ld.shared.u32 	%r21, [%r8+48];
	ld.shared.u32 	%r22, [%r8+52];
	ld.shared.u32 	%r23, [%r8+56];
	bar.sync 	0;
	setp.ne.s32 	%p87, %r1, 0;
	@%p87 bra 	$L__BB2_6;
	add.s32 	%r645, %r10, %r9;
	add.s32 	%r646, %r11, %r645;
	add.s32 	%r647, %r12, %r646;
	add.s32 	%r648, %r13, %r647;
	add.s32 	%r649, %r14, %r648;
	add.s32 	%r650, %r15, %r649;
	add.s32 	%r651, %r16, %r650;
	add.s32 	%r652, %r17, %r651;
	add.s32 	%r653, %r18, %r652;
	add.s32 	%r654, %r19, %r653;
	add.s32 	%r655, %r20, %r654;
	add.s32 	%r656, %r21, %r655;
	add.s32 	%r657, %r22, %r656;
	add.s32 	%r616, %r23, %r657;
	mov.b32 	%r642, 1;
	mov.b32 	%r643, 0;
	mov.b32 	%r644, -1;
	// begin inline asm
	shfl.sync.up.b32 %r615, %r616, %r642, %r643, %r644;
	// end inline asm
	setp.gt.s32 	%p129, %r434, 0;
	selp.b32 	%r658, %r615, 0, %p129;
	add.s32 	%r621, %r658, %r616;
	mov.b32 	%r622, 2;
	// begin inline asm
	shfl.sync.up.b32 %r620, %r621, %r622, %r643, %r644;
	// end inline asm
	setp.lt.s32 	%p130, %r434, 2;
	selp.b32 	%r659, 0, %r620, %p130;
	add.s32 	%r626, %r659, %r621;
	mov.b32 	%r627, 4;
	// begin inline asm
	shfl.sync.up.b32 %r625, %r626, %r627, %r643, %r644;
	// end inline asm
	setp.lt.s32 	%p131, %r434, 4;
	selp.b32 	%r660, 0, %r625, %p131;
	add.s32 	%r631, %r660, %r626;
	mov.b32 	%r632, 8;
	// begin inline asm
	shfl.sync.up.b32 %r630, %r631, %r632, %r643, %r644;
	// end inline asm
	setp.lt.s32 	%p132, %r434, 8;
	selp.b32 	%r661, 0, %r630, %p132;
	add.s32 	%r636, %r661, %r631;
	mov.b32 	%r637, 16;
	// begin inline asm
	shfl.sync.up.b32 %r635, %r636, %r637, %r643, %r644;
	// end inline asm
	setp.lt.s32 	%p133, %r434, 16;
	selp.b32 	%r662, 0, %r635, %p133;
	add.s32 	%r641, %r662, %r636;
	// begin inline asm
	shfl.sync.up.b32 %r640, %r641, %r642, %r643, %r644;
	// end inline asm
	setp.ne.s32 	%p134, %r434, 31;
	@%p134 bra 	$L__BB2_4;
	shl.b32 	%r663, %r6, 2;
	add.s32 	%r665, %r456, %r663;
	st.shared.u32 	[%r665+16], %r641;
$L__BB2_4:
	bar.sync 	0;
	ld.shared.v4.u32 	{%r666, %r667, %r668, %r669}, [_ZZN3cub18CUB_300001_SM_10006detail4scan16DeviceScanKernelINS2_10policy_hubIiiij9CustomSumE10Policy1000EPiS8_NS0_13ScanTileStateIiLb1EEES5_NS0_8NullTypeEjiLb0ESB_EEvT0_T1_T2_iT3_T4_T5_E12temp_storage+16];
	add.s32 	%r670, %r667, %r666;
	setp.eq.s32 	%p135, %r6, 2;
	selp.b32 	%r671, %r670, %r666, %p135;
	add.s32 	%r672, %r670, %r668;
	setp.eq.s32 	%p136, %r6, 3;
	selp.b32 	%r673, %r672, %r671, %p136;
	add.s32 	%r26, %r672, %r669;
	setp.lt.u32 	%p137, %r4, 32;
	setp.eq.s32 	%p138, %r434, 0;
	selp.b32 	%r674, 0, %r640, %p138;
	add.s32 	%r675, %r673, %r674;
	selp.b32 	%r717, %r640, %r675, %p137;
	setp.ne.s32 	%p139, %r4, 0;
	@%p139 bra 	$L__BB2_34;
	add.s64 	%rd51, %rd3, 256;
	mov.b32 	%r676, 101;
	// begin inline asm
	st.relaxed.gpu.v2.u32 [%rd51], {%r676, %r26};
	// end inline asm
	mov.b32 	%r717, 0;
	bra.uni 	$L__BB2_34;
$L__BB2_6:
	add.s32 	%r487, %r10, %r9;
	add.s32 	%r488, %r11, %r487;
	add.s32 	%r489, %r12, %r488;
	add.s32 	%r490, %r13, %r489;
	add.s32 	%r491, %r14, %r490;
	add.s32 	%r492, %r15, %r491;
	add.s32 	%r493, %r16, %r492;
	add.s32 	%r494, %r17, %r493;
	add.s32 	%r495, %r18, %r494;
	add.s32 	%r496, %r19, %r495;
	add.s32 	%r497, %r20, %r496;
	add.s32 	%r498, %r21, %r497;
	add.s32 	%r499, %r22, %r498;
	add.s32 	%r458, %r23, %r499;
	mov.b32 	%r484, 1;
	mov.b32 	%r485, 0;
	mov.b32 	%r486, -1;
	// begin inline asm
	shfl.sync.up.b32 %r457, %r458, %r484, %r485, %r486;
	// end inline asm
	setp.gt.s32 	%p88, %r434, 0;
	selp.b32 	%r500, %r457, 0, %p88;
	add.s32 	%r463, %r500, %r458;
	mov.b32 	%r464, 2;
	// begin inline asm
	shfl.sync.up.b32 %r462, %r463, %r464, %r485, %r486;
	// end inline asm
	setp.lt.s32 	%p89, %r434, 2;
	selp.b32 	%r501, 0, %r462, %p89;
	add.s32 	%r468, %r501, %r463;
	mov.b32 	%r469, 4;
	// begin inline asm
	shfl.sync.up.b32 %r467, %r468, %r469, %r485, %r486;
	// end inline asm
	setp.lt.s32 	%p90, %r434, 4;
	selp.b32 	%r502, 0, %r467, %p90;
	add.s32 	%r473, %r502, %r468;
	mov.b32 	%r474, 8;
	// begin inline asm
	shfl.sync.up.b32 %r472, %r473, %r474, %r485, %r486;
	// end inline asm
	setp.lt.s32 	%p91, %r434, 8;
	selp.b32 	%r503, 0, %r472, %p91;
	add.s32 	%r478, %r503, %r473;
	mov.b32 	%r479, 16;
	// begin inline asm
	shfl.sync.up.b32 %r477, %r478, %r479, %r485, %r486;
	// end inline asm
	setp.lt.s32 	%p92, %r434, 16;
	selp.b32 	%r504, 0, %r477, %p92;
	add.s32 	%r483, %r504, %r478;
	// begin inline asm
	shfl.sync.up.b32 %r482, %r483, %r484, %r485, %r486;
	// end inline asm
	setp.ne.s32 	%p93, %r434, 31;
	@%p93 bra 	$L__BB2_8;
	shl.b32 	%r505, %r6, 2;
	add.s32 	%r507, %r456, %r505;
	st.shared.u32 	[%r507+16], %r483;
$L__BB2_8:
	bar.sync 	0;
	ld.shared.v4.u32 	{%r508, %r509, %r510, %r511}, [_ZZN3cub18CUB_300001_SM_10006detail4scan16DeviceScanKernelINS2_10policy_hubIiiij9CustomSumE10Policy1000EPiS8_NS0_13ScanTileStateIiLb1EEES5_NS0_8NullTypeEjiLb0ESB_EEvT0_T1_T2_iT3_T4_T5_E12temp_storage+16];
	add.s32 	%r512, %r509, %r508;
	setp.eq.s32 	%p94, %r6, 2;
	selp.b32 	%r513, %r512, %r508, %p94;
	add.s32 	%r514, %r512, %r510;
	setp.eq.s32 	%p95, %r6, 3;
	selp.b32 	%r515, %r514, %r513, %p95;
	add.s32 	%r30, %r514, %r511;
	setp.gt.u32 	%p96, %r4, 31;
	setp.lt.u32 	%p97, %r4, 32;
	setp.eq.s32 	%p98, %r434, 0;
	selp.b32 	%r516, 0, %r482, %p98;
	add.s32 	%r716, %r515, %r516;
	selp.b32 	%r32, %r482, %r716, %p97;
	@%p96 bra 	$L__BB2_33;
	setp.ne.s32 	%p99, %r4, 0;
	mul.wide.s32 	%rd40, %r1, 8;
	add.s64 	%rd5, %rd3, %rd40;
	@%p99 bra 	$L__BB2_11;
	st.shared.u32 	[_ZZN3cub18CUB_300001_SM_10006detail4scan16DeviceScanKernelINS2_10policy_hubIiiij9CustomSumE10Policy1000EPiS8_NS0_13ScanTileStateIiLb1EEES5_NS0_8NullTypeEjiLb0ESB_EEvT0_T1_T2_iT3_T4_T5_E12temp_storage+12], %r30;
	add.s64 	%rd41, %rd5, 256;
	mov.b32 	%r517, 100;
	// begin inline asm
	st.relaxed.gpu.v2.u32 [%rd41], {%r517, %r30};
	// end inline asm
$L__BB2_11:
	not.b32 	%r519, %r4;
	add.s32 	%r713, %r1, %r519;
	mov.u32 	%r34, %nctaid.x;
	setp.gt.u32 	%p100, %r34, 499;
	@%p100 bra 	$L__BB2_13;
	membar.cta;
	bra.uni 	$L__BB2_14;
$L__BB2_13:
	mov.b32 	%r520, 450;
	// begin inline asm
	nanosleep.u32 %r520;
	// end inline asm
$L__BB2_14:
	mul.wide.s32 	%rd43, %r713, 8;
	add.s64 	%rd44, %rd3, %rd43;
	add.s64 	%rd42, %rd44, 256;
	// begin inline asm
	ld.relaxed.gpu.v2.u32 {%r714, %r710}, [%rd42];
	// end inline asm
$L__BB2_15:
	setp.eq.s32 	%p101, %r714, 99;
	mov.b32 	%r523, -1;
	vote.sync.any.pred 	%p102, %p101, %r523;
	not.pred 	%p103, %p102;
	@%p103 bra 	$L__BB2_20;
	setp.gt.u32 	%p128, %r34, 499;
	@%p128 bra 	$L__BB2_18;
	membar.cta;
	bra.uni 	$L__BB2_19;
$L__BB2_18:
	mov.b32 	%r612, 350;
	// begin inline asm
	nanosleep.u32 %r612;
	// end inline asm
$L__BB2_19:
	// begin inline asm
	ld.relaxed.gpu.v2.u32 {%r714, %r710}, [%rd42];
	// end inline asm
	bra.uni 	$L__BB2_15;
$L__BB2_20:
	setp.eq.s32 	%p104, %r714, 101;
	mov.b32 	%r550, -1;
	vote.sync.ballot.b32 	%r551, %p104, %r550;
	// begin inline asm
	mov.u32 %r525, %lanemask_ge;
	// end inline asm
	and.b32  	%r552, %r551, %r525;
	or.b32  	%r553, %r552, -2147483648;
	add.s32 	%r554, %r553, -1;
	not.b32 	%r555, %r553;
	and.b32  	%r556, %r555, %r554;
	popc.b32 	%r529, %r556;
	mov.b32 	%r528, 1;
	// begin inline asm
	shfl.sync.down.b32 %r526, %r710, %r528, %r529, %r550;
	// end inline asm
	setp.lt.s32 	%p106, %r434, %r529;
	selp.b32 	%r557, %r526, 0, %p106;
	add.s32 	%r532, %r557, %r710;
	mov.b32 	%r533, 2;
	// begin inline asm
	shfl.sync.down.b32 %r531, %r532, %r533, %r529, %r550;
	// end inline asm
	add.s32 	%r44, %r434, 2;
	setp.gt.s32 	%p107, %r44, %r529;
	selp.b32 	%r558, 0, %r531, %p107;
	add.s32 	%r537, %r532, %r558;
	mov.b32 	%r538, 4;
	// begin inline asm
	shfl.sync.down.b32 %r536, %r537, %r538, %r529, %r550;
	// end inline asm
	add.s32 	%r45, %r434, 4;
	setp.gt.s32 	%p108, %r45, %r529;
	selp.b32 	%r559, 0, %r536, %p108;
	add.s32 	%r542, %r537, %r559;
	mov.b32 	%r543, 8;
	// begin inline asm
	shfl.sync.down.b32 %r541, %r542, %r543, %r529, %r550;
	// end inline asm
	add.s32 	%r46, %r434, 8;
	setp.gt.s32 	%p109, %r46, %r529;
	selp.b32 	%r560, 0, %r541, %p109;
	add.s32 	%r547, %r542, %r560;
	mov.b32 	%r548, 16;
	// begin inline asm
	shfl.sync.down.b32 %r546, %r547, %r548, %r529, %r550;
	// end inline asm
	add.s32 	%r47, %r434, 16;
	setp.gt.s32 	%p110, %r47, %r529;
	selp.b32 	%r561, 0, %r546, %p110;
	add.s32 	%r712, %r547, %r561;
	add.s64 	%rd7, %rd3, 256;
$L__BB2_21:
	setp.ne.s32 	%p111, %r714, 101;
	mov.b32 	%r562, -1;
	vote.sync.all.pred 	%p112, %p111, %r562;
	not.pred 	%p113, %p112;
	@%p113 bra 	$L__BB2_29;
	mul.wide.s32 	%rd47, %r713, 8;
	add.s64 	%rd48, %rd7, %rd47;
	add.s64 	%rd46, %rd48, -256;
	// begin inline asm
	ld.relaxed.gpu.v2.u32 {%r714, %r715}, [%rd46];
	// end inline asm
$L__BB2_23:
	setp.eq.s32 	%p117, %r714, 99;
	mov.b32 	%r570, -1;
	vote.sync.any.pred 	%p118, %p117, %r570;
	not.pred 	%p119, %p118;
	@%p119 bra 	$L__BB2_28;
	setp.gt.u32 	%p127, %r34, 499;
	@%p127 bra 	$L__BB2_26;
	membar.cta;
	bra.uni 	$L__BB2_27;
$L__BB2_26:
	mov.b32 	%r609, 350;
	// begin inline asm
	nanosleep.u32 %r609;
	// end inline asm
$L__BB2_27:
	// begin inline asm
	ld.relaxed.gpu.v2.u32 {%r714, %r715}, [%rd46];
	// end inline asm
	bra.uni 	$L__BB2_23;
$L__BB2_28:
	setp.eq.s32 	%p120, %r714, 101;
	mov.b32 	%r596, -1;
	vote.sync.ballot.b32 	%r597, %p120, %r596;
	and.b32  	%r598, %r597, %r525;
	or.b32  	%r599, %r598, -2147483648;
	add.s32 	%r600, %r599, -1;
	not.b32 	%r601, %r599;
	and.b32  	%r602, %r601, %r600;
	popc.b32 	%r575, %r602;
	mov.b32 	%r574, 1;
	// begin inline asm
	shfl.sync.down.b32 %r572, %r715, %r574, %r575, %r596;
	// end inline asm
	setp.lt.s32 	%p122, %r434, %r575;
	selp.b32 	%r603, %r572, 0, %p122;
	add.s32 	%r578, %r603, %r715;
	mov.b32 	%r579, 2;
	// begin inline asm
	shfl.sync.down.b32 %r577, %r578, %r579, %r575, %r596;
	// end inline asm
	setp.gt.s32 	%p123, %r44, %r575;
	selp.b32 	%r604, 0, %r577, %p123;
	add.s32 	%r583, %r578, %r604;
	mov.b32 	%r584, 4;
	// begin inline asm
	shfl.sync.down.b32 %r582, %r583, %r584, %r575, %r596;
	// end inline asm
	setp.gt.s32 	%p124, %r45, %r575;
	selp.b32 	%r605, 0, %r582, %p124;
	add.s32 	%r588, %r583, %r605;
	mov.b32 	%r589, 8;
	// begin inline asm
	shfl.sync.down.b32 %r587, %r588, %r589, %r575, %r596;
	// end inline asm
	setp.gt.s32 	%p125, %r46, %r575;
	selp.b32 	%r606, 0, %r587, %p125;
	add.s32 	%r593, %r588, %r606;
	mov.b32 	%r594, 16;
	// begin inline asm
	shfl.sync.down.b32 %r592, %r593, %r594, %r575, %r596;
	// end inline asm
	setp.gt.s32 	%p126, %r47, %r575;
	selp.b32 	%r607, 0, %r592, %p126;
	add.s32 	%r608, %r607, %r712;
	add.s32 	%r712, %r608, %r593;
	add.s32 	%r713, %r713, -32;
	bra.uni 	$L__BB2_21;
$L__BB2_29:
	setp.ne.s32 	%p114, %r4, 0;
	@%p114 bra 	$L__BB2_31;
	add.s32 	%r565, %r712, %r30;
	add.s64 	%rd45, %rd5, 256;
	mov.b32 	%r564, 101;
	// begin inline asm
	st.relaxed.gpu.v2.u32 [%rd45], {%r564, %r565};
	// end inline asm
	st.shared.u32 	[_ZZN3cub18CUB_300001_SM_10006detail4scan16DeviceScanKernelINS2_10policy_hubIiiij9CustomSumE10Policy1000EPiS8_NS0_13ScanTileStateIiLb1EEES5_NS0_8NullTypeEjiLb0ESB_EEvT0_T1_T2_iT3_T4_T5_E12temp_storage+4], %r712;
	st.shared.u32 	[_ZZN3cub18CUB_300001_SM_10006detail4scan16DeviceScanKernelINS2_10policy_hubIiiij9CustomSumE10Policy1000EPiS8_NS0_13ScanTileStateIiLb1EEES5_NS0_8NullTypeEjiLb0ESB_EEvT0_T1_T2_iT3_T4_T5_E12temp_storage+8], %r565;
$L__BB2_31:
	setp.ne.s32 	%p115, %r434, 0;
	mov.u32 	%r716, %r32;
	@%p115 bra 	$L__BB2_33;
	st.shared.u32 	[_ZZN3cub18CUB_300001_SM_10006detail4scan16DeviceScanKernelINS2_10policy_hubIiiij9CustomSumE10Policy1000EPiS8_NS0_13ScanTileStateIiLb1EEES5_NS0_8NullTypeEjiLb0ESB_EEvT0_T1_T2_iT3_T4_T5_E12temp_storage+36], %r712;
	mov.u32 	%r716, %r712;
$L__BB2_33:
	bar.sync 	0;
	setp.eq.s32 	%p116, %r4, 0;
	ld.shared.u32 	%r566, [_ZZN3cub18CUB_300001_SM_10006detail4scan16DeviceScanKernelINS2_10policy_hubIiiij9CustomSumE10Policy1000EPiS8_NS0_13ScanTileStateIiLb1EEES5_NS0_8NullTypeEjiLb0ESB_EEvT0_T1_T2_iT3_T4_T5_E12temp_storage+36];
	selp.b32 	%r567, 0, %r566, %p116;
	add.s32 	%r717, %r567, %r716;
$L__BB2_34:
	add.s32 	%r679, %r717, %r9;
	add.s32 	%r680, %r10, %r679;
	add.s32 	%r681, %r11, %r680;
	add.s32 	%r682, %r12, %r681;
	add.s32 	%r683, %r13, %r682;
	add.s32 	%r684, %r14, %r683;
	add.s32 	%r685, %r15, %r684;
	add.s32 	%r686, %r16, %r685;
	add.s32 	%r687, %r17, %r686;
	add.s32 	%r688, %r18, %r687;
	add.s32 	%r689, %r19, %r688;
	add.s32 	%r690, %r20, %r689;
	add.s32 	%r691, %r21, %r690;
	add.s32 	%r692, %r22, %r691;
	add.s32 	%r693, %r23, %r692;
	bar.sync 	0;
	st.shared.u32 	[%r8], %r679;
	st.shared.u32 	[%r8+4], %r680;
	st.shared.u32 	[%r8+8], %r681;
	st.shared.u32 	[%r8+12], %r682;
	st.shared.u32 	[%r8+16], %r683;
	st.shared.u32 	[%r8+20], %r684;
	st.shared.u32 	[%r8+24], %r685;
	st.shared.u32 	[%r8+28], %r686;
	st.shared.u32 	[%r8+32], %r687;
	st.shared.u32 	[%r8+36], %r688;
	st.shared.u32 	[%r8+40], %r689;
	st.shared.u32 	[%r8+44], %r690;
	st.shared.u32 	[%r8+48], %r691;
	st.shared.u32 	[%r8+52], %r692;
	st.shared.u32 	[%r8+56], %r693;
	bar.warp.sync 	-1;
	ld.shared.u32 	%r694, [%r7];
	ld.shared.u32 	%r695, [%r7+128];
	ld.shared.u32 	%r696, [%r7+256];
	ld.shared.u32 	%r697, [%r7+384];
	ld.shared.u32 	%r698, [%r7+512];
	ld.shared.u32 	%r699, [%r7+640];
	ld.shared.u32 	%r700, [%r7+768];
	ld.shared.u32 	%r701, [%r7+896];
	ld.shared.u32 	%r702, [%r7+1024];
	ld.shared.u32 	%r703, [%r7+1152];
	ld.shared.u32 	%r704, [%r7+1280];
	ld.shared.u32 	%r705, [%r7+1408];
	ld.shared.u32 	%r706, [%r7+1536];
	ld.shared.u32 	%r707, [%r7+1664];
	ld.shared.u32 	%r708, [%r7+1792];
	add.s64 	%rd53, %rd1, %rd38;
	st.global.u32 	[%rd53], %r694;
	st.global.u32 	[%rd53+128], %r695;
	st.global.u32 	[%rd53+256], %r696;
	st.global.u32 	[%rd53+384], %r697;
	st.global.u32 	[%rd53+512], %r698;
	st.global.u32 	[%rd53+640], %r699;
	st.global.u32 	[%rd53+768], %r700;
	st.global.u32 	[%rd53+896], %r701;
	st.global.u32 	[%rd53+1024], %r702;
	st.global.u32 	[%rd53+1152], %r703;
	st.global.u32 	[%rd53+1280], %r704;
	st.global.u32 	[%rd53+1408], %r705;
	st.global.u32 	[%rd53+1536], %r706;
	st.global.u32 	[%rd53+1664], %r707;
	st.global.u32 	[%rd53+1792], %r708;
	bra.uni 	$L__BB2_130;
$L__BB2_35:
	setp.eq.s32 	%p2, %r3, 0;
	@%p2 bra 	$L__BB2_130;
	cvt.u64.u32 	%rd9, %r2;
	mul.wide.u32 	%rd18, %r2, 4;
	add.s64 	%rd19, %rd2, %rd18;
	mov.u32 	%r65, %tid.x;
	ld.global.u32 	%r732, [%rd19];
	and.b32  	%r189, %r65, 31;
	and.b32  	%r190, %r65, 992;
	mul.lo.s32 	%r191, %r190, 15;
	or.b32  	%r67, %r191, %r189;
	setp.ge.u32 	%p3, %r67, %r3;
	shl.b32 	%r192, %r67, 2;
	cvt.u64.u32 	%rd20, %r192;
	add.s64 	%rd10, %rd19, %rd20;
	mov.u32 	%r718, %r732;
	@%p3 bra 	$L__BB2_38;
	ld.global.u32 	%r718, [%rd10];
$L__BB2_38:
	add.s32 	%r70, %r67, 32;
	setp.ge.u32 	%p4, %r70, %r3;
	mov.u32 	%r719, %r732;
	@%p4 bra 	$L__BB2_40;
	ld.global.u32 	%r719, [%rd10+128];
$L__BB2_40:
	add.s32 	%r73, %r67, 64;
	setp.ge.u32 	%p5, %r73, %r3;
	mov.u32 	%r720, %r732;
	@%p5 bra 	$L__BB2_42;
	ld.global.u32 	%r720, [%rd10+256];
$L__BB2_42:
	add.s32 	%r76, %r67, 96;
	setp.ge.u32 	%p6, %r76, %r3;
	mov.u32 	%r721, %r732;
	@%p6 bra 	$L__BB2_44;
	ld.global.u32 	%r721, [%rd10+384];
$L__BB2_44:
	add.s32 	%r79, %r67, 128;
	setp.ge.u32 	%p7, %r79, %r3;
	mov.u32 	%r722, %r732;
	@%p7 bra 	$L__BB2_46;
	ld.global.u32 	%r722, [%rd10+512];
$L__BB2_46:
	add.s32 	%r82, %r67, 160;
	setp.ge.u32 	%p8, %r82, %r3;
	mov.u32 	%r723, %r732;
	@%p8 bra 	$L__BB2_48;
	ld.global.u32 	%r723, [%rd10+640];
$L__BB2_48:
	add.s32 	%r85, %r67, 192;
	setp.ge.u32 	%p9, %r85, %r3;
	mov.u32 	%r724, %r732;
	@%p9 bra 	$L__BB2_50;
	ld.global.u32 	%r724, [%rd10+768];
$L__BB2_50:
	add.s32 	%r88, %r67, 224;
	setp.ge.u32 	%p10, %r88, %r3;
	mov.u32 	%r725, %r732;
	@%p10 bra 	$L__BB2_52;
	ld.global.u32 	%r725, [%rd10+896];
$L__BB2_52:
	add.s32 	%r91, %r67, 256;
	setp.ge.u32 	%p11, %r91, %r3;
	mov.u32 	%r726, %r732;
	@%p11 bra 	$L__BB2_54;
	ld.global.u32 	%r726, [%rd10+1024];
$L__BB2_54:
	add.s32 	%r94, %r67, 288;
	setp.ge.u32 	%p12, %r94, %r3;
	mov.u32 	%r727, %r732;
	@%p12 bra 	$L__BB2_56;
	ld.global.u32 	%r727, [%rd10+1152];
$L__BB2_56:
	add.s32 	%r97, %r67, 320;
	setp.ge.u32 	%p13, %r97, %r3;
	mov.u32 	%r728, %r732;
	@%p13 bra 	$L__BB2_58;
	ld.global.u32 	%r728, [%rd10+1280];
$L__BB2_58:
	add.s32 	%r100, %r67, 352;
	setp.ge.u32 	%p14, %r100, %r3;
	mov.u32 	%r729, %r732;
	@%p14 bra 	$L__BB2_60;
	ld.global.u32 	%r729, [%rd10+1408];
$L__BB2_60:
	add.s32 	%r103, %r67, 384;
	setp.ge.u32 	%p15, %r103, %r3;
	mov.u32 	%r730, %r732;
	@%p15 bra 	$L__BB2_62;
	ld.global.u32 	%r730, [%rd10+1536];
$L__BB2_62:
	add.s32 	%r106, %r67, 416;
	setp.ge.u32 	%p16, %r106, %r3;
	mov.u32 	%r731, %r732;
	@%p16 bra 	$L__BB2_64;
	ld.global.u32 	%r731, [%rd10+1664];
$L__BB2_64:
	add.s32 	%r109, %r67, 448;
	setp.ge.u32 	%p17, %r109, %r3;
	@%p17 bra 	$L__BB2_66;
	ld.global.u32 	%r732, [%rd10+1792];
$L__BB2_66:
	// begin inline asm
	mov.u32 %r193, %laneid;
	// end inline asm
	shr.u32 	%r113, %r65, 5;
	mad.lo.s32 	%r194, %r113, 480, %r193;
	shl.b32 	%r195, %r194, 2;
	mov.u32 	%r196, _ZZN3cub18CUB_300001_SM_10006detail4scan16DeviceScanKernelINS2_10policy_hubIiiij9CustomSumE10Policy1000EPiS8_NS0_13ScanTileStateIiLb1EEES5_NS0_8NullTypeEjiLb0ESB_EEvT0_T1_T2_iT3_T4_T5_E12temp_storage;
	add.s32 	%r114, %r196, %r195;
	st.shared.u32 	[%r114], %r718;
	st.shared.u32 	[%r114+128], %r719;
	st.shared.u32 	[%r114+256], %r720;
	st.shared.u32 	[%r114+384], %r721;
	st.shared.u32 	[%r114+512], %r722;
	st.shared.u32 	[%r114+640], %r723;
	st.shared.u32 	[%r114+768], %r724;
	st.shared.u32 	[%r114+896], %r725;
	st.shared.u32 	[%r114+1024], %r726;
	st.shared.u32 	[%r114+1152], %r727;
	st.shared.u32 	[%r114+1280], %r728;
	st.shared.u32 	[%r114+1408], %r729;
	st.shared.u32 	[%r114+1536], %r730;
	st.shared.u32 	[%r114+1664], %r731;
	st.shared.u32 	[%r114+1792], %r732;
	bar.warp.sync 	-1;
	mad.lo.s32 	%r115, %r193, 56, %r114;
	ld.shared.u32 	%r116, [%r115];
	ld.shared.u32 	%r117, [%r115+4];
	ld.shared.u32 	%r118, [%r115+8];
	ld.shared.u32 	%r119, [%r115+12];
	ld.shared.u32 	%r120, [%r115+16];
	ld.shared.u32 	%r121, [%r115+20];
	ld.shared.u32 	%r122, [%r115+24];
	ld.shared.u32 	%r123, [%r115+28];
	ld.shared.u32 	%r124, [%r115+32];
	ld.shared.u32 	%r125, [%r115+36];
	ld.shared.u32 	%r126, [%r115+40];
	ld.shared.u32 	%r127, [%r115+44];
	ld.shared.u32 	%r128, [%r115+48];
	ld.shared.u32 	%r129, [%r115+52];
	ld.shared.u32 	%r130, [%r115+56];
	bar.sync 	0;
	setp.ne.s32 	%p18, %r1, 0;
	@%p18 bra 	$L__BB2_70;
	add.s32 	%r387, %r117, %r116;
	add.s32 	%r388, %r118, %r387;
	add.s32 	%r389, %r119, %r388;
	add.s32 	%r390, %r120, %r389;
	add.s32 	%r391, %r121, %r390;
	add.s32 	%r392, %r122, %r391;
	add.s32 	%r393, %r123, %r392;
	add.s32 	%r394, %r124, %r393;
	add.s32 	%r395, %r125, %r394;
	add.s32 	%r396, %r126, %r395;
	add.s32 	%r397, %r127, %r396;
	add.s32 	%r398, %r128, %r397;
	add.s32 	%r399, %r129, %r398;
	add.s32 	%r358, %r130, %r399;
	mov.b32 	%r384, 1;
	mov.b32 	%r385, 0;
	mov.b32 	%r386, -1;
	// begin inline asm
	shfl.sync.up.b32 %r357, %r358, %r384, %r385, %r386;
	// end inline asm
	setp.gt.s32 	%p60, %r193, 0;
	selp.b32 	%r400, %r357, 0, %p60;
	add.s32 	%r363, %r400, %r358;
	mov.b32 	%r364, 2;
	// begin inline asm
	shfl.sync.up.b32 %r362, %r363, %r364, %r385, %r386;
	// end inline asm
	setp.lt.s32 	%p61, %r193, 2;
	selp.b32 	%r401, 0, %r362, %p61;
	add.s32 	%r368, %r401, %r363;
	mov.b32 	%r369, 4;
	// begin inline asm
	shfl.sync.up.b32 %r367, %r368, %r369, %r385, %r386;
	// end inline asm
	setp.lt.s32 	%p62, %r193, 4;
	selp.b32 	%r402, 0, %r367, %p62;
	add.s32 	%r373, %r402, %r368;
	mov.b32 	%r374, 8;
	// begin inline asm
	shfl.sync.up.b32 %r372, %r373, %r374, %r385, %r386;
	// end inline asm
	setp.lt.s32 	%p63, %r193, 8;
	selp.b32 	%r403, 0, %r372, %p63;
	add.s32 	%r378, %r403, %r373;
	mov.b32 	%r379, 16;
	// begin inline asm
	shfl.sync.up.b32 %r377, %r378, %r379, %r385, %r386;
	// end inline asm
	setp.lt.s32 	%p64, %r193, 16;
	selp.b32 	%r404, 0, %r377, %p64;
	add.s32 	%r383, %r404, %r378;
	// begin inline asm
	shfl.sync.up.b32 %r382, %r383, %r384, %r385, %r386;
	// end inline asm
	setp.ne.s32 	%p65, %r193, 31;
	@%p65 bra 	$L__BB2_69;
	shl.b32 	%r405, %r113, 2;
	add.s32 	%r407, %r196, %r405;
	st.shared.u32 	[%r407+16], %r383;
$L__BB2_69:
	bar.sync 	0;
	.pragma "used_bytes_mask 4095";
	ld.shared.v4.u32 	{%r408, %r409, %r410, %r411}, [_ZZN3cub18CUB_300001_SM_10006detail4scan16DeviceScanKernelINS2_10policy_hubIiiij9CustomSumE10Policy1000EPiS8_NS0_13ScanTileStateIiLb1EEES5_NS0_8NullTypeEjiLb0ESB_EEvT0_T1_T2_iT3_T4_T5_E12temp_storage+16];
	add.s32 	%r412, %r409, %r408;
	setp.eq.s32 	%p66, %r113, 2;
	selp.b32 	%r413, %r412, %r408, %p66;
	add.s32 	%r414, %r412, %r410;
	setp.eq.s32 	%p67, %r113, 3;
	selp.b32 	%r415, %r414, %r413, %p67;
	setp.lt.u32 	%p68, %r65, 32;
	setp.eq.s32 	%p69, %r193, 0;
	selp.b32 	%r416, 0, %r382, %p69;
	add.s32 	%r417, %r415, %r416;
	selp.b32 	%r418, %r382, %r417, %p68;
	setp.eq.s32 	%p70, %r65, 0;
	selp.b32 	%r741, 0, %r418, %p70;
	bra.uni 	$L__BB2_98;
$L__BB2_70:
	add.s32 	%r227, %r117, %r116;
	add.s32 	%r228, %r118, %r227;
	add.s32 	%r229, %r119, %r228;
	add.s32 	%r230, %r120, %r229;
	add.s32 	%r231, %r121, %r230;
	add.s32 	%r232, %r122, %r231;
	add.s32 	%r233, %r123, %r232;
	add.s32 	%r234, %r124, %r233;
	add.s32 	%r235, %r125, %r234;
	add.s32 	%r236, %r126, %r235;
	add.s32 	%r237, %r127, %r236;
	add.s32 	%r238, %r128, %r237;
	add.s32 	%r239, %r129, %r238;
	add.s32 	%r198, %r130, %r239;
	mov.b32 	%r224, 1;
	mov.b32 	%r225, 0;
	mov.b32 	%r226, -1;
	// begin inline asm
	shfl.sync.up.b32 %r197, %r198, %r224, %r225, %r226;
	// end inline asm
	setp.gt.s32 	%p19, %r193, 0;
	selp.b32 	%r240, %r197, 0, %p19;
	add.s32 	%r203, %r240, %r198;
	mov.b32 	%r204, 2;
	// begin inline asm
	shfl.sync.up.b32 %r202, %r203, %r204, %r225, %r226;
	// end inline asm
	setp.lt.s32 	%p20, %r193, 2;
	selp.b32 	%r241, 0, %r202, %p20;
	add.s32 	%r208, %r241, %r203;
	mov.b32 	%r209, 4;
	// begin inline asm
	shfl.sync.up.b32 %r207, %r208, %r209, %r225, %r226;
	// end inline asm
	setp.lt.s32 	%p21, %r193, 4;
	selp.b32 	%r242, 0, %r207, %p21;
	add.s32 	%r213, %r242, %r208;
	mov.b32 	%r214, 8;
	// begin inline asm
	shfl.sync.up.b32 %r212, %r213, %r214, %r225, %r226;
	// end inline asm
	setp.lt.s32 	%p22, %r193, 8;
	selp.b32 	%r243, 0, %r212, %p22;
	add.s32 	%r218, %r243, %r213;
	mov.b32 	%r219, 16;
	// begin inline asm
	shfl.sync.up.b32 %r217, %r218, %r219, %r225, %r226;
	// end inline asm
	setp.lt.s32 	%p23, %r193, 16;
	selp.b32 	%r244, 0, %r217, %p23;
	add.s32 	%r223, %r244, %r218;
	// begin inline asm
	shfl.sync.up.b32 %r222, %r223, %r224, %r225, %r226;
	// end inline asm
	setp.ne.s32 	%p24, %r193, 31;
	@%p24 bra 	$L__BB2_72;
	shl.b32 	%r245, %r113, 2;
	add.s32 	%r247, %r196, %r245;
	st.shared.u32 	[%r247+16], %r223;
$L__BB2_72:
	bar.sync 	0;
	ld.shared.v4.u32 	{%r248, %r249, %r250, %r251}, [_ZZN3cub18CUB_300001_SM_10006detail4scan16DeviceScanKernelINS2_10policy_hubIiiij9CustomSumE10Policy1000EPiS8_NS0_13ScanTileStateIiLb1EEES5_NS0_8NullTypeEjiLb0ESB_EEvT0_T1_T2_iT3_T4_T5_E12temp_storage+16];
	add.s32 	%r252, %r249, %r248;
	setp.eq.s32 	%p25, %r113, 2;
	selp.b32 	%r253, %r252, %r248, %p25;
	add.s32 	%r254, %r252, %r250;
	setp.eq.s32 	%p26, %r113, 3;
	selp.b32 	%r255, %r254, %r253, %p26;
	add.s32 	%r136, %r254, %r251;
	setp.gt.u32 	%p27, %r65, 31;
	setp.lt.u32 	%p28, %r65, 32;
	setp.eq.s32 	%p29, %r193, 0;
	selp.b32 	%r256, 0, %r222, %p29;
	add.s32 	%r740, %r255, %r256;
	selp.b32 	%r138, %r222, %r740, %p28;
	@%p27 bra 	$L__BB2_97;
	setp.ne.s32 	%p30, %r65, 0;
	mul.wide.s32 	%rd21, %r1, 8;
	add.s64 	%rd11, %rd3, %rd21;
	@%p30 bra 	$L__BB2_75;
	st.shared.u32 	[_ZZN3cub18CUB_300001_SM_10006detail4scan16DeviceScanKernelINS2_10policy_hubIiiij9CustomSumE10Policy1000EPiS8_NS0_13ScanTileStateIiLb1EEES5_NS0_8NullTypeEjiLb0ESB_EEvT0_T1_T2_iT3_T4_T5_E12temp_storage+12], %r136;
	add.s64 	%rd22, %rd11, 256;
	mov.b32 	%r257, 100;
	// begin inline asm
	st.relaxed.gpu.v2.u32 [%rd22], {%r257, %r136};
	// end inline asm
$L__BB2_75:
	not.b32 	%r259, %r65;
	add.s32 	%r737, %r1, %r259;
	mov.u32 	%r140, %nctaid.x;
	setp.gt.u32 	%p31, %r140, 499;
	@%p31 bra 	$L__BB2_77;
	membar.cta;
	bra.uni 	$L__BB2_78;
$L__BB2_77:
	mov.b32 	%r260, 450;
	// begin inline asm
	nanosleep.u32 %r260;
	// end inline asm
$L__BB2_78:
	mul.wide.s32 	%rd24, %r737, 8;
	add.s64 	%rd25, %rd3, %rd24;
	add.s64 	%rd23, %rd25, 256;
	// begin inline asm
	ld.relaxed.gpu.v2.u32 {%r738, %r734}, [%rd23];
	// end inline asm
$L__BB2_79:
	setp.eq.s32 	%p32, %r738, 99;
	mov.b32 	%r263, -1;
	vote.sync.any.pred 	%p33, %p32, %r263;
	not.pred 	%p34, %p33;
	@%p34 bra 	$L__BB2_84;
	@%p31 bra 	$L__BB2_82;
	membar.cta;
	bra.uni 	$L__BB2_83;
$L__BB2_82:
	mov.b32 	%r354, 350;
	// begin inline asm
	nanosleep.u32 %r354;
	// end inline asm
$L__BB2_83:
	// begin inline asm
	ld.relaxed.gpu.v2.u32 {%r738, %r734}, [%rd23];
	// end inline asm
	bra.uni 	$L__BB2_79;
$L__BB2_84:
	setp.eq.s32 	%p35, %r738, 101;
	mov.b32 	%r290, -1;
	vote.sync.ballot.b32 	%r291, %p35, %r290;
	// begin inline asm
	mov.u32 %r265, %lanemask_ge;
	// end inline asm
	and.b32  	%r292, %r291, %r265;
	or.b32  	%r293, %r292, -2147483648;
	add.s32 	%r294, %r293, -1;
	not.b32 	%r295, %r293;
	and.b32  	%r296, %r295, %r294;
	popc.b32 	%r269, %r296;
	mov.b32 	%r268, 1;
	// begin inline asm
	shfl.sync.down.b32 %r266, %r734, %r268, %r269, %r290;
	// end inline asm
	setp.lt.s32 	%p37, %r193, %r269;
	selp.b32 	%r297, %r266, 0, %p37;
	add.s32 	%r272, %r297, %r734;
	mov.b32 	%r273, 2;
	// begin inline asm
	shfl.sync.down.b32 %r271, %r272, %r273, %r269, %r290;
	// end inline asm
	add.s32 	%r150, %r193, 2;
	setp.gt.s32 	%p38, %r150, %r269;
	selp.b32 	%r298, 0, %r271, %p38;
	add.s32 	%r277, %r272, %r298;
	mov.b32 	%r278, 4;
	// begin inline asm
	shfl.sync.down.b32 %r276, %r277, %r278, %r269, %r290;
	// end inline asm
	add.s32 	%r151, %r193, 4;
	setp.gt.s32 	%p39, %r151, %r269;
	selp.b32 	%r299, 0, %r276, %p39;
	add.s32 	%r282, %r277, %r299;
	mov.b32 	%r283, 8;
	// begin inline asm
	shfl.sync.down.b32 %r281, %r282, %r283, %r269, %r290;
	// end inline asm
	add.s32 	%r152, %r193, 8;
	setp.gt.s32 	%p40, %r152, %r269;
	selp.b32 	%r300, 0, %r281, %p40;
	add.s32 	%r287, %r282, %r300;
	mov.b32 	%r288, 16;
	// begin inline asm
	shfl.sync.down.b32 %r286, %r287, %r288, %r269, %r290;
	// end inline asm
	add.s32 	%r301, %r193, 16;
	setp.gt.s32 	%p41, %r301, %r269;
	selp.b32 	%r302, 0, %r286, %p41;
	add.s32 	%r735, %r287, %r302;
	add.s64 	%rd13, %rd3, 256;
$L__BB2_85:
	setp.ne.s32 	%p42, %r738, 101;
	mov.b32 	%r303, -1;
	vote.sync.all.pred 	%p43, %p42, %r303;
	not.pred 	%p44, %p43;
	@%p44 bra 	$L__BB2_93;
	mul.wide.s32 	%rd28, %r737, 8;
	add.s64 	%rd29, %rd13, %rd28;
	add.s64 	%rd27, %rd29, -256;
	// begin inline asm
	ld.relaxed.gpu.v2.u32 {%r738, %r739}, [%rd27];
	// end inline asm
$L__BB2_87:
	setp.eq.s32 	%p48, %r738, 99;
	mov.b32 	%r311, -1;
	vote.sync.any.pred 	%p49, %p48, %r311;
	not.pred 	%p50, %p49;
	@%p50 bra 	$L__BB2_92;
	@%p31 bra 	$L__BB2_90;
	membar.cta;
	bra.uni 	$L__BB2_91;
$L__BB2_90:
	mov.b32 	%r351, 350;
	// begin inline asm
	nanosleep.u32 %r351;
	// end inline asm
$L__BB2_91:
	// begin inline asm
	ld.relaxed.gpu.v2.u32 {%r738, %r739}, [%rd27];
	// end inline asm
	bra.uni 	$L__BB2_87;
$L__BB2_92:
	setp.eq.s32 	%p51, %r738, 101;
	mov.b32 	%r337, -1;
	vote.sync.ballot.b32 	%r338, %p51, %r337;
	and.b32  	%r339, %r338, %r265;
	or.b32  	%r340, %r339, -2147483648;
	add.s32 	%r341, %r340, -1;
	not.b32 	%r342, %r340;
	and.b32  	%r343, %r342, %r341;
	popc.b32 	%r316, %r343;
	mov.b32 	%r315, 1;
	// begin inline asm
	shfl.sync.down.b32 %r313, %r739, %r315, %r316, %r337;
	// end inline asm
	setp.lt.s32 	%p53, %r193, %r316;
	selp.b32 	%r344, %r313, 0, %p53;
	add.s32 	%r319, %r344, %r739;
	mov.b32 	%r320, 2;
	// begin inline asm
	shfl.sync.down.b32 %r318, %r319, %r320, %r316, %r337;
	// end inline asm
	setp.gt.s32 	%p54, %r150, %r316;
	selp.b32 	%r345, 0, %r318, %p54;
	add.s32 	%r324, %r319, %r345;
	mov.b32 	%r325, 4;
	// begin inline asm
	shfl.sync.down.b32 %r323, %r324, %r325, %r316, %r337;
	// end inline asm
	setp.gt.s32 	%p55, %r151, %r316;
	selp.b32 	%r346, 0, %r323, %p55;
	add.s32 	%r329, %r324, %r346;
	mov.b32 	%r330, 8;
	// begin inline asm
	shfl.sync.down.b32 %r328, %r329, %r330, %r316, %r337;
	// end inline asm
	setp.gt.s32 	%p56, %r152, %r316;
	selp.b32 	%r347, 0, %r328, %p56;
	add.s32 	%r334, %r329, %r347;
	mov.b32 	%r335, 16;
	// begin inline asm
	shfl.sync.down.b32 %r333, %r334, %r335, %r316, %r337;
	// end inline asm
	add.s32 	%r348, %r193, 16;
	setp.gt.s32 	%p57, %r348, %r316;
	selp.b32 	%r349, 0, %r333, %p57;
	add.s32 	%r350, %r349, %r735;
	add.s32 	%r735, %r350, %r334;
	add.s32 	%r737, %r737, -32;
	bra.uni 	$L__BB2_85;
$L__BB2_93:
	@%p30 bra 	$L__BB2_95;
	add.s32 	%r306, %r735, %r136;
	add.s64 	%rd26, %rd11, 256;
	mov.b32 	%r305, 101;
	// begin inline asm
	st.relaxed.gpu.v2.u32 [%rd26], {%r305, %r306};
	// end inline asm
	st.shared.u32 	[_ZZN3cub18CUB_300001_SM_10006detail4scan16DeviceScanKernelINS2_10policy_hubIiiij9CustomSumE10Policy1000EPiS8_NS0_13ScanTileStateIiLb1EEES5_NS0_8NullTypeEjiLb0ESB_EEvT0_T1_T2_iT3_T4_T5_E12temp_storage+4], %r735;
	st.shared.u32 	[_ZZN3cub18CUB_300001_SM_10006detail4scan16DeviceScanKernelINS2_10policy_hubIiiij9CustomSumE10Policy1000EPiS8_NS0_13ScanTileStateIiLb1EEES5_NS0_8NullTypeEjiLb0ESB_EEvT0_T1_T2_iT3_T4_T5_E12temp_storage+8], %r306;
$L__BB2_95:
	setp.ne.s32 	%p46, %r193, 0;
	mov.u32 	%r740, %r138;
	@%p46 bra 	$L__BB2_97;
	st.shared.u32 	[_ZZN3cub18CUB_300001_SM_10006detail4scan16DeviceScanKernelINS2_10policy_hubIiiij9CustomSumE10Policy1000EPiS8_NS0_13ScanTileStateIiLb1EEES5_NS0_8NullTypeEjiLb0ESB_EEvT0_T1_T2_iT3_T4_T5_E12temp_storage+36], %r735;
	mov.u32 	%r740, %r735;
$L__BB2_97:
	bar.sync 	0;
	setp.eq.s32 	%p47, %r65, 0;
	ld.shared.u32 	%r307, [_ZZN3cub18CUB_300001_SM_10006detail4scan16DeviceScanKernelINS2_10policy_hubIiiij9CustomSumE10Policy1000EPiS8_NS0_13ScanTileStateIiLb1EEES5_NS0_8NullTypeEjiLb0ESB_EEvT0_T1_T2_iT3_T4_T5_E12temp_storage+36];
	selp.b32 	%r308, 0, %r307, %p47;
	add.s32 	%r741, %r308, %r740;
$L__BB2_98:
	add.s32 	%r419, %r741, %r116;
	add.s32 	%r420, %r117, %r419;
	add.s32 	%r421, %r118, %r420;
	add.s32 	%r422, %r119, %r421;
	add.s32 	%r423, %r120, %r422;
	add.s32 	%r424, %r121, %r423;
	add.s32 	%r425, %r122, %r424;
	add.s32 	%r426, %r123, %r425;
	add.s32 	%r427, %r124, %r426;
	add.s32 	%r428, %r125, %r427;
	add.s32 	%r429, %r126, %r428;
	add.s32 	%r430, %r127, %r429;
	add.s32 	%r431, %r128, %r430;
	add.s32 	%r432, %r129, %r431;
	add.s32 	%r433, %r130, %r432;
	bar.sync 	0;
	st.shared.u32 	[%r115], %r419;
	st.shared.u32 	[%r115+4], %r420;
	st.shared.u32 	[%r115+8], %r421;
	st.shared.u32 	[%r115+12], %r422;
	st.shared.u32 	[%r115+16], %r423;
	st.shared.u32 	[%r115+20], %r424;
	st.shared.u32 	[%r115+24], %r425;
	st.shared.u32 	[%r115+28], %r426;
	st.shared.u32 	[%r115+32], %r427;
	st.shared.u32 	[%r115+36], %r428;
	st.shared.u32 	[%r115+40], %r429;
	st.shared.u32 	[%r115+44], %r430;
	st.shared.u32 	[%r115+48], %r431;
	st.shared.u32 	[%r115+52], %r432;
	st.shared.u32 	[%r115+56], %r433;
	bar.warp.sync 	-1;
	ld.shared.u32 	%r170, [%r114];
	ld.shared.u32 	%r171, [%r114+128];
	ld.shared.u32 	%r172, [%r114+256];
	ld.shared.u32 	%r173, [%r114+384];
	ld.shared.u32 	%r174, [%r114+512];
	ld.shared.u32 	%r175, [%r114+640];
	ld.shared.u32 	%r176, [%r114+768];
	ld.shared.u32 	%r177, [%r114+896];
	ld.shared.u32 	%r178, [%r114+1024];
	ld.shared.u32 	%r179, [%r114+1152];
	ld.shared.u32 	%r180, [%r114+1280];
	ld.shared.u32 	%r181, [%r114+1408];
	ld.shared.u32 	%r182, [%r114+1536];
	ld.shared.u32 	%r183, [%r114+1664];
	ld.shared.u32 	%r184, [%r114+1792];
	setp.ne.s32 	%p71, %r65, 0;
	@%p71 bra 	$L__BB2_100;
	st.volatile.shared.u32 	[_ZZN3cub18CUB_300001_SM_10006detail4scan16DeviceScanKernelINS2_10policy_hubIiiij9CustomSumE10Policy1000EPiS8_NS0_13ScanTileStateIiLb1EEES5_NS0_8NullTypeEjiLb0ESB_EEvT0_T1_T2_iT3_T4_T5_E12temp_storage+7680], %r3;
$L__BB2_100:
	ld.param.u64 	%rd54, [_ZN3cub18CUB_300001_SM_10006detail4scan16DeviceScanKernelINS2_10policy_hubIiiij9CustomSumE10Policy1000EPiS8_NS0_13ScanTileStateIiLb1EEES5_NS0_8NullTypeEjiLb0ESB_EEvT0_T1_T2_iT3_T4_T5__param_1];
	bar.sync 	0;
	ld.volatile.shared.u32 	%r185, [_ZZN3cub18CUB_300001_SM_10006detail4scan16DeviceScanKernelINS2_10policy_hubIiiij9CustomSumE10Policy1000EPiS8_NS0_13ScanTileStateIiLb1EEES5_NS0_8NullTypeEjiLb0ESB_EEvT0_T1_T2_iT3_T4_T5_E12temp_storage+7680];
	setp.ge.s32 	%p72, %r67, %r185;
	cvt.u64.u32 	%rd32, %r67;
	add.s64 	%rd33, %rd32, %rd9;
	cvta.to.global.u64 	%rd34, %rd54;
	shl.b64 	%rd35, %rd33, 2;
	add.s64 	%rd15, %rd34, %rd35;
	@%p72 bra 	$L__BB2_102;
	st.global.u32 	[%rd15], %r170;
$L__BB2_102:
	setp.ge.s32 	%p73, %r70, %r185;
	@%p73 bra 	$L__BB2_104;
	st.global.u32 	[%rd15+128], %r171;
$L__BB2_104:
	setp.ge.s32 	%p74, %r73, %r185;
	@%p74 bra 	$L__BB2_106;
	st.global.u32 	[%rd15+256], %r172;
$L__BB2_106:
	setp.ge.s32 	%p75, %r76, %r185;
	@%p75 bra 	$L__BB2_108;
	st.global.u32 	[%rd15+384], %r173;
$L__BB2_108:
	setp.ge.s32 	%p76, %r79, %r185;
	@%p76 bra 	$L__BB2_110;
	st.global.u32 	[%rd15+512], %r174;
$L__BB2_110:
	setp.ge.s32 	%p77, %r82, %r185;
	@%p77 bra 	$L__BB2_112;
	st.global.u32 	[%rd15+640], %r175;
$L__BB2_112:
	setp.ge.s32 	%p78, %r85, %r185;
	@%p78 bra 	$L__BB2_114;
	st.global.u32 	[%rd15+768], %r176;
$L__BB2_114:
	setp.ge.s32 	%p79, %r88, %r185;
	@%p79 bra 	$L__BB2_116;
	st.global.u32 	[%rd15+896], %r177;
$L__BB2_116:
	setp.ge.s32 	%p80, %r91, %r185;
	@%p80 bra 	$L__BB2_118;
	st.global.u32 	[%rd15+1024], %r178;
$L__BB2_118:
	setp.ge.s32 	%p81, %r94, %r185;
	@%p81 bra 	$L__BB2_120;
	st.global.u32 	[%rd15+1152], %r179;
$L__BB2_120:
	setp.ge.s32 	%p82, %r97, %r185;
	@%p82 bra 	$L__BB2_122;
	st.global.u32 	[%rd15+1280], %r180;
$L__BB2_122:
	setp.ge.s32 	%p83, %r100, %r185;
	@%p83 bra 	$L__BB2_124;
	st.global.u32 	[%rd15+1408], %r181;
$L__BB2_124:
	setp.ge.s32 	%p84, %r103, %r185;
	@%p84 bra 	$L__BB2_126;
	st.global.u32 	[%rd15+1536], %r182;
$L__BB2_126:
	setp.ge.s32 	%p85, %r106, %r185;
	@%p85 bra 	$L__BB2_128;
	st.global.u32 	[%rd15+1664], %r183;
$L__BB2_128:
	setp.ge.s32 	%p86, %r109, %r185;
	@%p86 bra 	$L__BB2_130;
	st.global.u32 	[%rd15+1792], %r184;
$L__BB2_130:
	ret;

}


// ===== COMPILED SASS (sm_100) =====

	.target	sm_100

	.elftype	@"ET_EXEC"


//--------------------- .note.nv.tkinfo           --------------------------
	.section	.note.nv.tkinfo,"",@"SHT_NOTE"
	.sectionflags	@"SHF_NOTE_NV_TKINFO"
	.tkinfo
        /*0018*/ 	.word	0x00000002
        /*0030*/ 	.string	""
        /*0030*/ 	.string	"ptxas"
        /*0030*/ 	.string	"Cuda compilation tools, release 13.0, V13.0.88"
        /*0030*/ 	.string	"Build cuda_13.0.r13.0/compiler.36424714_0"
        /*0030*/ 	.string	"-arch sm_100 -m 64 "



//--------------------- .note.nv.cuinfo           --------------------------
	.section	.note.nv.cuinfo,"",@"SHT_NOTE"
	.sectionflags	@"SHF_NOTE_NV_CUINFO"
        /*0018*/ 	.short	0x0002
        /*001a*/ 	.short	0x0064
        /*001c*/ 	.short	0x0082
	.zero		2


//--------------------- .nv.info                  --------------------------
	.section	.nv.info,"",@"SHT_CUDA_INFO"
	.align	4


	//----- nvinfo : EIATTR_REGCOUNT
	.align		4
        /*0000*/ 	.byte	0x04, 0x2f
        /*0002*/ 	.short	(.L_41 - .L_40)
	.align		4
.L_40:
        /*0004*/ 	.word	index@(_ZN3cub18CUB_300001_SM_10006detail11EmptyKernelIvEEvv)
        /*0008*/ 	.word	0x00000004


	//----- nvinfo : EIATTR_FRAME_SIZE
	.align		4
.L_41:
        /*000c*/ 	.byte	0x04, 0x11
        /*000e*/ 	.short	(.L_43 - .L_42)
	.align		4
.L_42:
        /*0010*/ 	.word	index@(_ZN3cub18CUB_300001_SM_10006detail11EmptyKernelIvEEvv)
        /*0014*/ 	.word	0x00000000


	//----- nvinfo : EIATTR_REGCOUNT
	.align		4
.L_43:
        /*0018*/ 	.byte	0x04, 0x2f
        /*001a*/ 	.short	(.L_45 - .L_44)
	.align		4
.L_44:
        /*001c*/ 	.word	index@(_ZN3cub18CUB_300001_SM_10006detail4scan20DeviceScanInitKernelINS0_13ScanTileStateIiLb1EEEEEvT_i)
        /*0020*/ 	.word	0x00000008


	//----- nvinfo : EIATTR_FRAME_SIZE
	.align		4
.L_45:
        /*0024*/ 	.byte	0x04, 0x11
        /*0026*/ 	.short	(.L_47 - .L_46)
	.align		4
.L_46:
        /*0028*/ 	.word	index@(_ZN3cub18CUB_300001_SM_10006detail4scan20DeviceScanInitKernelINS0_13ScanTileStateIiLb1EEEEEvT_i)
        /*002c*/ 	.word	0x00000000


	//----- nvinfo : EIATTR_REGCOUNT
	.align		4
.L_47:
        /*0030*/ 	.byte	0x04, 0x2f
        /*0032*/ 	.short	(.L_49 - .L_48)
	.align		4
.L_48:
        /*0034*/ 	.word	index@(_ZN3cub18CUB_300001_SM_10006detail4scan16DeviceScanKernelINS2_10policy_hubIiiij9CustomSumE10Policy1000EPiS8_NS0_13ScanTileStateIiLb1EEES5_NS0_8NullTypeEjiLb0ESB_EEvT0_T1_T2_iT3_T4_T5_)
        /*0038*/ 	.word	0x00000030


	//----- nvinfo : EIATTR_FRAME_SIZE
	.align		4
.L_49:
        /*003c*/ 	.byte	0x04, 0x11
        /*003e*/ 	.short	(.L_51 - .L_50)
	.align		4
.L_50:
        /*0040*/ 	.word	index@(_ZN3cub18CUB_300001_SM_10006detail4scan16DeviceScanKernelINS2_10policy_hubIiiij9CustomSumE10Policy1000EPiS8_NS0_13ScanTileStateIiLb1EEES5_NS0_8NullTypeEjiLb0ESB_EEvT0_T1_T2_iT3_T4_T5_)
        /*0044*/ 	.word	0x00000000


	//----- nvinfo : EIATTR_MIN_STACK_SIZE
	.align		4
.L_51:
        /*0048*/ 	.byte	0x04, 0x12
        /*004a*/ 	.short	(.L_53 - .L_52)
	.align		4
.L_52:
        /*004c*/ 	.word	index@(_ZN3cub18CUB_300001_SM_10006detail4scan16DeviceScanKernelINS2_10policy_hubIiiij9CustomSumE10Policy1000EPiS8_NS0_13ScanTileStateIiLb1EEES5_NS0_8NullTypeEjiLb0ESB_EEvT0_T1_T2_iT3_T4_T5_)
        /*0050*/ 	.word	0x00000000


	//----- nvinfo : EIATTR_MIN_STACK_SIZE
	.align		4
.L_53:
        /*0054*/ 	.byte	0x04, 0x12
        /*0056*/ 	.short	(.L_55 - .L_54)
	.align		4
.L_54:
        /*0058*/ 	.word	index@(_ZN3cub18CUB_300001_SM_10006detail4scan20DeviceScanInitKernelINS0_13ScanTileStateIiLb1EEEEEvT_i)
        /*005c*/ 	.word	0x00000000


	//----- nvinfo : EIATTR_MIN_STACK_SIZE
	.align		4
.L_55:
        /*0060*/ 	.byte	0x04, 0x12
        /*0062*/ 	.short	(.L_57 - .L_56)
	.align		4
.L_56:
        /*0064*/ 	.word	index@(_ZN3cub18CUB_300001_SM_10006detail11EmptyKernelIvEEvv)
        /*0068*/ 	.word	0x00000000
.L_57:


//--------------------- .nv.compat                --------------------------
	.section	.nv.compat,"",@"SHT_CUDA_COMPAT_INFO"
	.align	4
        /*0000*/ 	.byte	0x02, 0x09, 0x00, 0x00, 0x02, 0x02, 0x01, 0x00, 0x02, 0x05, 0x05, 0x00, 0x03, 0x07, 0x01, 0x01
        /*0010*/ 	.byte	0x02, 0x03, 0x00, 0x00, 0x02, 0x06, 0x01, 0x00, 0x04, 0x0b, 0x08, 0x00, 0x09, 0x00, 0x00, 0x00
        /*0020*/ 	.byte	0x00, 0x00, 0x00, 0x00


//--------------------- .nv.info._ZN3cub18CUB_300001_SM_10006detail4scan16DeviceScanKernelINS2_10policy_hubIiiij9CustomSumE10Policy1000EPiS8_NS0_13ScanTileStateIiLb1EEES5_NS0_8NullTypeEjiLb0ESB_EEvT0_T1_T2_iT3_T4_T5_ --------------------------
	.section	.nv.info._ZN3cub18CUB_300001_SM_10006detail4scan16DeviceScanKernelINS2_10policy_hubIiiij9CustomSumE10Policy1000EPiS8_NS0_13ScanTileStateIiLb1EEES5_NS0_8NullTypeEjiLb0ESB_EEvT0_T1_T2_iT3_T4_T5_,"",@"SHT_CUDA_INFO"
	.sectionflags	@""
	.align	4


	//----- nvinfo : EIATTR_CUDA_API_VERSION
	.align		4
        /*0000*/ 	.byte	0x04, 0x37
        /*0002*/ 	.short	(.L_59 - .L_58)
.L_58:
        /*0004*/ 	.word	0x00000082


	//----- nvinfo : EIATTR_KPARAM_INFO
	.align		4
.L_59:
        /*0008*/ 	.byte	0x04, 0x17
        /*000a*/ 	.short	(.L_61 - .L_60)
.L_60:
        /*000c*/ 	.word	0x00000000
        /*0010*/ 	.short	0x0006
        /*0012*/ 	.short	0x0020
        /*0014*/ 	.byte	0x00, 0xf0, 0x11, 0x00


	//----- nvinfo : EIATTR_KPARAM_INFO
	.align		4
.L_61:
        /*0018*/ 	.byte	0x04, 0x17
        /*001a*/ 	.short	(.L_63 - .L_62)
.L_62:
        /*001c*/ 	.word	0x00000000
        /*0020*/ 	.short	0x0005
        /*0022*/ 	.short	0x001d
        /*0024*/ 	.byte	0x00, 0xf0, 0x05, 0x00


	//----- nvinfo : EIATTR_KPARAM_INFO
	.align		4
.L_63:
        /*0028*/ 	.byte	0x04, 0x17
        /*002a*/ 	.short	(.L_65 - .L_64)
.L_64:
        /*002c*/ 	.word	0x00000000
        /*0030*/ 	.short	0x0004
        /*0032*/ 	.short	0x001c
        /*0034*/ 	.byte	0x00, 0xf0, 0x05, 0x00


	//----- nvinfo : EIATTR_KPARAM_INFO
	.align		4
.L_65:
        /*0038*/ 	.byte	0x04, 0x17
        /*003a*/ 	.short	(.L_67 - .L_66)
.L_66:
        /*003c*/ 	.word	0x00000000
        /*0040*/ 	.short	0x0003
        /*0042*/ 	.short	0x0018
        /*0044*/ 	.byte	0x00, 0xf0, 0x11, 0x00


	//----- nvinfo : EIATTR_KPARAM_INFO
	.align		4
.L_67:
        /*0048*/ 	.byte	0x04, 0x17
        /*004a*/ 	.short	(.L_69 - .L_68)
.L_68:
        /*004c*/ 	.word	0x00000000
        /*0050*/ 	.short	0x0002
        /*0052*/ 	.short	0x0010
        /*0054*/ 	.byte	0x00, 0xf0, 0x21, 0x00


	//----- nvinfo : EIATTR_KPARAM_INFO
	.align		4
.L_69:
        /*0058*/ 	.byte	0x04, 0x17
        /*005a*/ 	.short	(.L_71 - .L_70)
.L_70:
        /*005c*/ 	.word	0x00000000
        /*0060*/ 	.short	0x0001
        /*0062*/ 	.short	0x0008
        /*0064*/ 	.byte	0x00, 0xf5, 0x21, 0x00


	//----- nvinfo : EIATTR_KPARAM_INFO
	.align		4
.L_71:
        /*0068*/ 	.byte	0x04, 0x17
        /*006a*/ 	.short	(.L_73 - .L_72)
.L_72:
        /*006c*/ 	.word	0x00000000
        /*0070*/ 	.short	0x0000
        /*0072*/ 	.short	0x0000
        /*0074*/ 	.byte	0x00, 0xf5, 0x21, 0x00


	//----- nvinfo : EIATTR_SPARSE_MMA_MASK
	.align		4
.L_73:
        /*0078*/ 	.byte	0x03, 0x50
        /*007a*/ 	.short	0x0000


	//----- nvinfo : EIATTR_MAXREG_COUNT
	.align		4
        /*007c*/ 	.byte	0x03, 0x1b
        /*007e*/ 	.short	0x00ff


	//----- nvinfo : EIATTR_NUM_BARRIERS
	.align		4
        /*0080*/ 	.byte	0x02, 0x4c
        /*0082*/ 	.byte	0x01
	.zero		1


	//----- nvinfo : EIATTR_MERCURY_ISA_VERSION
	.align		4
        /*0084*/ 	.byte	0x03, 0x5f
        /*0086*/ 	.short	0x0101


	//----- nvinfo : EIATTR_UNUSED_LOAD_BYTE_OFFSET
	.align		4
        /*0088*/ 	.byte	0x04, 0x44
        /*008a*/ 	.short	(.L_75 - .L_74)


	//   ....[0]....
.L_74:
        /*008c*/ 	.word	0x000021e0
        /*0090*/ 	.word	0x00000fff


	//----- nvinfo : EIATTR_COOP_GROUP_MASK_REGIDS
	.align		4
.L_75:
        /*0094*/ 	.byte	0x04, 0x29
        /*0096*/ 	.short	(.L_77 - .L_76)


	//   ....[0]....
.L_76:
        /*0098*/ 	.word	0xffffffff


	//   ....[1]....
        /*009c*/ 	.word	0xffffffff


	//   ....[2]....
        /*00a0*/ 	.word	0xffffffff


	//   ....[3]....
        /*00a4*/ 	.word	0xffffffff


	//   ....[4]....
        /*00a8*/ 	.word	0xffffffff


	//   ....[5]....
        /*00ac*/ 	.word	0xffffffff


	//   ....[6]....
        /*00b0*/ 	.word	0xffffffff


	//   ....[7]....
        /*00b4*/ 	.word	0xffffffff


	//   ....[8]....
        /*00b8*/ 	.word	0xffffffff


	//   ....[9]....
        /*00bc*/ 	.word	0xffffffff


	//   ....[10]....
        /*00c0*/ 	.word	0xffffffff


	//   ....[11]....
        /*00c4*/ 	.word	0xffffffff


	//   ....[12]....
        /*00c8*/ 	.word	0xffffffff


	//   ....[13]....
        /*00cc*/ 	.word	0xffffffff


	//   ....[14]....
        /*00d0*/ 	.word	0xffffffff


	//   ....[15]....
        /*00d4*/ 	.word	0xffffffff


	//   ....[16]....
        /*00d8*/ 	.word	0xffffffff


	//   ....[17]....
        /*00dc*/ 	.word	0xffffffff


	//   ....[18]....
        /*00e0*/ 	.word	0xffffffff


	//   ....[19]....
        /*00e4*/ 	.word	0xffffffff


	//   ....[20]....
        /*00e8*/ 	.word	0xffffffff


	//   ....[21]....
        /*00ec*/ 	.word	0xffffffff


	//   ....[22]....
        /*00f0*/ 	.word	0xffffffff


	//   ....[23]....
        /*00f4*/ 	.word	0xffffffff


	//   ....[24]....
        /*00f8*/ 	.word	0xffffffff


	//   ....[25]....
        /*00fc*/ 	.word	0xffffffff


	//   ....[26]....
        /*0100*/ 	.word	0xffffffff


	//   ....[27]....
        /*0104*/ 	.word	0xffffffff


	//   ....[28]....
        /*0108*/ 	.word	0xffffffff


	//   ....[29]....
        /*010c*/ 	.word	0xffffffff


	//   ....[30]....
        /*0110*/ 	.word	0xffffffff


	//   ....[31]....
        /*0114*/ 	.word	0xffffffff


	//   ....[32]....
        /*0118*/ 	.word	0xffffffff


	//   ....[33]....
        /*011c*/ 	.word	0xffffffff


	//   ....[34]....
        /*0120*/ 	.word	0xffffffff


	//   ....[35]....
        /*0124*/ 	.word	0xffffffff


	//   ....[36]....
        /*0128*/ 	.word	0xffffffff


	//   ....[37]....
        /*012c*/ 	.word	0xffffffff


	//   ....[38]....
        /*0130*/ 	.word	0xffffffff


	//   ....[39]....
        /*0134*/ 	.word	0xffffffff


	//   ....[40]....
        /*0138*/ 	.word	0xffffffff


	//   ....[41]....
        /*013c*/ 	.word	0xffffffff


	//   ....[42]....
        /*0140*/ 	.word	0xffffffff


	//   ....[43]....
        /*0144*/ 	.word	0xffffffff


	//   ....[44]....
        /*0148*/ 	.word	0xffffffff


	//   ....[45]....
        /*014c*/ 	.word	0xffffffff


	//   ....[46]....
        /*0150*/ 	.word	0xffffffff


	//   ....[47]....
        /*0154*/ 	.word	0xffffffff


	//   ....[48]....
        /*0158*/ 	.word	0xffffffff


	//   ....[49]....
        /*015c*/ 	.word	0xffffffff


	//   ....[50]....
        /*0160*/ 	.word	0xffffffff


	//   ....[51]....
        /*0164*/ 	.word	0xffffffff


	//   ....[52]....
        /*0168*/ 	.word	0xffffffff


	//   ....[53]....
        /*016c*/ 	.word	0xffffffff


	//   ....[54]....
        /*0170*/ 	.word	0xffffffff


	//   ....[55]....
        /*0174*/ 	.word	0xffffffff


	//   ....[56]....
        /*0178*/ 	.word	0xffffffff


	//   ....[57]....
        /*017c*/ 	.word	0xffffffff


	//   ....[58]....
        /*0180*/ 	.word	0xffffffff


	//   ....[59]....
        /*0184*/ 	.word	0xffffffff


	//   ....[60]....
        /*0188*/ 	.word	0xffffffff


	//   ....[61]....
        /*018c*/ 	.word	0xffffffff


	//   ....[62]....
        /*0190*/ 	.word	0xffffffff


	//   ....[63]....
        /*0194*/ 	.word	0xffffffff


	//   ....[64]....
        /*0198*/ 	.word	0x0500000e


	//   ....[65]....
        /*019c*/ 	.word	0x0500000e


	//   ....[66]....
        /*01a0*/ 	.word	0x0500000e


	//   ....[67]....
        /*01a4*/ 	.word	0x0500000e


	//   ....[68]....
        /*01a8*/ 	.word	0x0500000e


	//   ....[69]....
        /*01ac*/ 	.word	0x0500000e


	//   ....[70]....
        /*01b0*/ 	.word	0x0500000e


	//   ....[71]....
        /*01b4*/ 	.word	0x0500000e


	//   ....[72]....
        /*01b8*/ 	.word	0x0500000e


	//   ....[73]....
        /*01bc*/ 	.word	0x0500000e


	//   ....[74]....
        /*01c0*/ 	.word	0x0500000e


	//   ....[75]....
        /*01c4*/ 	.word	0x0500000e


	//   ....[76]....
        /*01c8*/ 	.word	0x0500000e


	//   ....[77]....
        /*01cc*/ 	.word	0x0500000e


	//   ....[78]....
        /*01d0*/ 	.word	0x0500000e


	//   ....[79]....
        /*01d4*/ 	.word	0x0500000e


	//   ....[80]....
        /*01d8*/ 	.word	0x0500000e


	//   ....[81]....
        /*01dc*/ 	.word	0x0500000e


	//   ....[82]....
        /*01e0*/ 	.word	0x0500000e


	//   ....[83]....
        /*01e4*/ 	.word	0x0500000e


	//   ....[84]....
        /*01e8*/ 	.word	0x0500000e


	//   ....[85]....
        /*01ec*/ 	.word	0x0500000e


	//   ....[86]....
        /*01f0*/ 	.word	0x0500000e


	//   ....[87]....
        /*01f4*/ 	.word	0x0500000e


	//   ....[88]....
        /*01f8*/ 	.word	0x0500000e


	//   ....[89]....
        /*01fc*/ 	.word	0x0500000e


	//   ....[90]....
        /*0200*/ 	.word	0x0500000e


	//   ....[91]....
        /*0204*/ 	.word	0x0500000e


	//   ....[92]....
        /*0208*/ 	.word	0x0500000e


	//   ....[93]....
        /*020c*/ 	.word	0x0500000e


	//   ....[94]....
        /*0210*/ 	.word	0x0500000e


	//   ....[95]....
        /*0214*/ 	.word	0x0500000e


	//   ....[96]....
        /*0218*/ 	.word	0x0500000e


	//   ....[97]....
        /*021c*/ 	.word	0x0500000e


	//   ....[98]....
        /*0220*/ 	.word	0x0500000e


	//   ....[99]....
        /*0224*/ 	.word	0x0500000e


	//----- nvinfo : EIATTR_COOP_GROUP_INSTR_OFFSETS
	.align		4
.L_77:
        /*0228*/ 	.byte	0x04, 0x28
        /*022a*/ 	.short	(.L_79 - .L_78)


	//   ....[0]....
.L_78:
        /*022c*/ 	.word	0x000003d0


	//   ....[1]....
        /*0230*/ 	.word	0x000005b0


	//   ....[2]....
        /*0234*/ 	.word	0x000005f0


	//   ....[3]....
        /*0238*/ 	.word	0x00000630


	//   ....[4]....
        /*023c*/ 	.word	0x00000670


	//   ....[5]....
        /*0240*/ 	.word	0x000006b0


	//   ....[6]....
        /*0244*/ 	.word	0x00000720


	//   ....[7]....
        /*0248*/ 	.word	0x000008d0


	//   ....[8]....
        /*024c*/ 	.word	0x00000910


	//   ....[9]....
        /*0250*/ 	.word	0x00000950


	//   ....[10]....
        /*0254*/ 	.word	0x00000990


	//   ....[11]....
        /*0258*/ 	.word	0x000009d0


	//   ....[12]....
        /*025c*/ 	.word	0x00000a40


	//   ....[13]....
        /*0260*/ 	.word	0x00000c50


	//   ....[14]....
        /*0264*/ 	.word	0x00000d10


	//   ....[15]....
        /*0268*/ 	.word	0x00000d70


	//   ....[16]....
        /*026c*/ 	.word	0x00000e00


	//   ....[17]....
        /*0270*/ 	.word	0x00000e50


	//   ....[18]....
        /*0274*/ 	.word	0x00000ea0


	//   ....[19]....
        /*0278*/ 	.word	0x00000f00


	//   ....[20]....
        /*027c*/ 	.word	0x00000f50


	//   ....[21]....
        /*0280*/ 	.word	0x00000f60


	//   ....[22]....
        /*0284*/ 	.word	0x00001000


	//   ....[23]....
        /*0288*/ 	.word	0x000010d0


	//   ....[24]....
        /*028c*/ 	.word	0x00001120


	//   ....[25]....
        /*0290*/ 	.word	0x00001180


	//   ....[26]....
        /*0294*/ 	.word	0x000011e0


	//   ....[27]....
        /*0298*/ 	.word	0x00001220


	//   ....[28]....
        /*029c*/ 	.word	0x00001260


	//   ....[29]....
        /*02a0*/ 	.word	0x000012a0


	//   ....[30]....
        /*02a4*/ 	.word	0x000012b0


	//   ....[31]....
        /*02a8*/ 	.word	0x000016b0


	//   ....[32]....
        /*02ac*/ 	.word	0x00001e80


	//   ....[33]....
        /*02b0*/ 	.word	0x00002060


	//   ....[34]....
        /*02b4*/ 	.word	0x000020a0


	//   ....[35]....
        /*02b8*/ 	.word	0x000020e0


	//   ....[36]....
        /*02bc*/ 	.word	0x00002120


	//   ....[37]....
        /*02c0*/ 	.word	0x00002160


	//   ....[38]....
        /*02c4*/ 	.word	0x000021d0


	//   ....[39]....
        /*02c8*/ 	.word	0x00002320


	//   ....[40]....
        /*02cc*/ 	.word	0x00002360


	//   ....[41]....
        /*02d0*/ 	.word	0x000023a0


	//   ....[42]....
        /*02d4*/ 	.word	0x000023e0


	//   ....[43]....
        /*02d8*/ 	.word	0x00002420


	//   ....[44]....
        /*02dc*/ 	.word	0x00002490


	//   ....[45]....
        /*02e0*/ 	.word	0x000026a0


	//   ....[46]....
        /*02e4*/ 	.word	0x00002760


	//   ....[47]....
        /*02e8*/ 	.word	0x000027c0


	//   ....[48]....
        /*02ec*/ 	.word	0x00002840


	//   ....[49]....
        /*02f0*/ 	.word	0x000028a0


	//   ....[50]....
        /*02f4*/ 	.word	0x00002900


	//   ....[51]....
        /*02f8*/ 	.word	0x00002940


	//   ....[52]....
        /*02fc*/ 	.word	0x00002990


	//   ....[53]....
        /*0300*/ 	.word	0x000029b0


	//   ....[54]....
        /*0304*/ 	.word	0x00002a50


	//   ....[55]....
        /*0308*/ 	.word	0x00002b10


	//   ....[56]....
        /*030c*/ 	.word	0x00002b60


	//   ....[57]....
        /*0310*/ 	.word	0x00002bd0


	//   ....[58]....
        /*0314*/ 	.word	0x00002c30


	//   ....[59]....
        /*0318*/ 	.word	0x00002c70


	//   ....[60]....
        /*031c*/ 	.word	0x00002cb0


	//   ....[61]....
        /*0320*/ 	.word	0x00002cf0


	//   ....[62]....
        /*0324*/ 	.word	0x00002d00


	//   ....[63]....
        /*0328*/ 	.word	0x000030f0


	//   ....[64]....
        /*032c*/ 	.word	0x00003560


	//   ....[65]....
        /*0330*/ 	.word	0x000035e0


	//   ....[66]....
        /*0334*/ 	.word	0x00003670


	//   ....[67]....
        /*0338*/ 	.word	0x00003770


	//   ....[68]....
        /*033c*/ 	.word	0x000037f0


	//   ....[69]....
        /*0340*/ 	.word	0x00003870


	//   ....[70]....
        /*0344*/ 	.word	0x00003900


	//   ....[71]....
        /*0348*/ 	.word	0x00003980


	//   ....[72]....
        /*034c*/ 	.word	0x000039b0


	//   ....[73]....
        /*0350*/ 	.word	0x00003a70


	//   ....[74]....
        /*0354*/ 	.word	0x00003af0


	//   ....[75]....
        /*0358*/ 	.word	0x00003b70


	//   ....[76]....
        /*035c*/ 	.word	0x00003c20


	//   ....[77]....
        /*0360*/ 	.word	0x00003cb0


	//   ....[78]....
        /*0364*/ 	.word	0x00003d30


	//   ....[79]....
        /*0368*/ 	.word	0x00003db0


	//   ....[80]....
        /*036c*/ 	.word	0x00003e30


	//   ....[81]....
        /*0370*/ 	.word	0x00003e90


	//   ....[82]....
        /*0374*/ 	.word	0x00003f00


	//   ....[83]....
        /*0378*/ 	.word	0x00003f80


	//   ....[84]....
        /*037c*/ 	.word	0x00004020


	//   ....[85]....
        /*0380*/ 	.word	0x000040f0


	//   ....[86]....
        /*0384*/ 	.word	0x00004170


	//   ....[87]....
        /*0388*/ 	.word	0x00004200


	//   ....[88]....
        /*038c*/ 	.word	0x00004290


	//   ....[89]....
        /*0390*/ 	.word	0x00004310


	//   ....[90]....
        /*0394*/ 	.word	0x00004340


	//   ....[91]....
        /*0398*/ 	.word	0x00004410


	//   ....[92]....
        /*039c*/ 	.word	0x00004490


	//   ....[93]....
        /*03a0*/ 	.word	0x00004510


	//   ....[94]....
        /*03a4*/ 	.word	0x000045d0


	//   ....[95]....
        /*03a8*/ 	.word	0x00004650


	//   ....[96]....
        /*03ac*/ 	.word	0x000046d0


	//   ....[97]....
        /*03b0*/ 	.word	0x00004740


	//   ....[98]....
        /*03b4*/ 	.word	0x000047b0


	//   ....[99]....
        /*03b8*/ 	.word	0x00004830


	//----- nvinfo : EIATTR_VRC_CTA_INIT_COUNT
	.align		4
.L_79:
        /*03bc*/ 	.byte	0x02, 0x4a
	.zero		1
	.zero		1


	//----- nvinfo : EIATTR_EXIT_INSTR_OFFSETS
	.align		4
        /*03c0*/ 	.byte	0x04, 0x1c
        /*03c2*/ 	.short	(.L_81 - .L_80)


	//   ....[0]....
.L_80:
        /*03c4*/ 	.word	0x000018a0


	//   ....[1]....
        /*03c8*/ 	.word	0x000018c0


	//   ....[2]....
        /*03cc*/ 	.word	0x000034f0


	//   ....[3]....
        /*03d0*/ 	.word	0x00003510


	//----- nvinfo : EIATTR_MAX_THREADS
	.align		4
.L_81:
        /*03d4*/ 	.byte	0x04, 0x05
        /*03d6*/ 	.short	(.L_83 - .L_82)
.L_82:
        /*03d8*/ 	.word	0x00000080
        /*03dc*/ 	.word	0x00000001
        /*03e0*/ 	.word	0x00000001


	//----- nvinfo : EIATTR_CRS_STACK_SIZE
	.align		4
.L_83:
        /*03e4*/ 	.byte	0x04, 0x1e
        /*03e6*/ 	.short	(.L_85 - .L_84)
.L_84:
        /*03e8*/ 	.word	0x00000000


	//----- nvinfo : EIATTR_CBANK_PARAM_SIZE
	.align		4
.L_85:
        /*03ec*/ 	.byte	0x03, 0x19
        /*03ee*/ 	.short	0x0024


	//----- nvinfo : EIATTR_PARAM_CBANK
	.align		4
        /*03f0*/ 	.byte	0x04, 0x0a
        /*03f2*/ 	.short	(.L_87 - .L_86)
	.align		4
.L_86:
        /*03f4*/ 	.word	index@(.nv.constant0._ZN3cub18CUB_300001_SM_10006detail4scan16DeviceScanKernelINS2_10policy_hubIiiij9CustomSumE10Policy1000EPiS8_NS0_13ScanTileStateIiLb1EEES5_NS0_8NullTypeEjiLb0ESB_EEvT0_T1_T2_iT3_T4_T5_)
        /*03f8*/ 	.short	0x0380
        /*03fa*/ 	.short	0x0024


	//----- nvinfo : EIATTR_SW_WAR
	.align		4
.L_87:
        /*03fc*/ 	.byte	0x04, 0x36
        /*03fe*/ 	.short	(.L_89 - .L_88)
.L_88:
        /*0400*/ 	.word	0x00000008
.L_89:


//--------------------- .nv.info._ZN3cub18CUB_300001_SM_10006detail4scan20DeviceScanInitKernelINS0_13ScanTileStateIiLb1EEEEEvT_i --------------------------
	.section	.nv.info._ZN3cub18CUB_300001_SM_10006detail4scan20DeviceScanInitKernelINS0_13ScanTileStateIiLb1EEEEEvT_i,"",@"SHT_CUDA_INFO"
	.sectionflags	@""
	.align	4


	//----- nvinfo : EIATTR_CUDA_API_VERSION
	.align		4
        /*0000*/ 	.byte	0x04, 0x37
        /*0002*/ 	.short	(.L_91 - .L_90)
.L_90:
        /*0004*/ 	.word	0x00000082


	//----- nvinfo : EIATTR_KPARAM_INFO
	.align		4
.L_91:
        /*0008*/ 	.byte	0x04, 0x17
        /*000a*/ 	.short	(.L_93 - .L_92)
.L_92:
        /*000c*/ 	.word	0x00000000
        /*0010*/ 	.short	0x0001
        /*0012*/ 	.short	0x0008
        /*0014*/ 	.byte	0x00, 0xf0, 0x11, 0x00


	//----- nvinfo : EIATTR_KPARAM_INFO
	.align		4
.L_93:
        /*0018*/ 	.byte	0x04, 0x17
        /*001a*/ 	.short	(.L_95 - .L_94)
.L_94:
        /*001c*/ 	.word	0x00000000
        /*0020*/ 	.short	0x0000
        /*0022*/ 	.short	0x0000
        /*0024*/ 	.byte	0x00, 0xf0, 0x21, 0x00


	//----- nvinfo : EIATTR_SPARSE_MMA_MASK
	.align		4
.L_95:
        /*0028*/ 	.byte	0x03, 0x50
        /*002a*/ 	.short	0x0000


	//----- nvinfo : EIATTR_MAXREG_COUNT
	.align		4
        /*002c*/ 	.byte	0x03, 0x1b
        /*002e*/ 	.short	0x00ff


	//----- nvinfo : EIATTR_MERCURY_ISA_VERSION
	.align		4
        /*0030*/ 	.byte	0x03, 0x5f
        /*0032*/ 	.short	0x0101


	//----- nvinfo : EIATTR_VRC_CTA_INIT_COUNT
	.align		4
        /*0034*/ 	.byte	0x02, 0x4a
	.zero		1
	.zero		1


	//----- nvinfo : EIATTR_EXIT_INSTR_OFFSETS
	.align		4
        /*0038*/ 	.byte	0x04, 0x1c
        /*003a*/ 	.short	(.L_97 - .L_96)


	//   ....[0]....
.L_96:
        /*003c*/ 	.word	0x000000f0


	//   ....[1]....
        /*0040*/ 	.word	0x00000130


	//----- nvinfo : EIATTR_CBANK_PARAM_SIZE
	.align		4
.L_97:
        /*0044*/ 	.byte	0x03, 0x19
        /*0046*/ 	.short	0x000c


	//----- nvinfo : EIATTR_PARAM_CBANK
	.align		4
        /*0048*/ 	.byte	0x04, 0x0a
        /*004a*/ 	.short	(.L_99 - .L_98)
	.align		4
.L_98:
        /*004c*/ 	.word	index@(.nv.constant0._ZN3cub18CUB_300001_SM_10006detail4scan20DeviceScanInitKernelINS0_13ScanTileStateIiLb1EEEEEvT_i)
        /*0050*/ 	.short	0x0380
        /*0052*/ 	.short	0x000c


	//----- nvinfo : EIATTR_SW_WAR
	.align		4
.L_99:
        /*0054*/ 	.byte	0x04, 0x36
        /*0056*/ 	.short	(.L_101 - .L_100)
.L_100:
        /*0058*/ 	.word	0x00000008
.L_101:


//--------------------- .nv.info._ZN3cub18CUB_300001_SM_10006detail11EmptyKernelIvEEvv --------------------------
	.section	.nv.info._ZN3cub18CUB_300001_SM_10006detail11EmptyKernelIvEEvv,"",@"SHT_CUDA_INFO"
	.sectionflags	@""
	.align	4


	//----- nvinfo : EIATTR_CUDA_API_VERSION
	.align		4
        /*0000*/ 	.byte	0x04, 0x37
        /*0002*/ 	.short	(.L_103 - .L_102)
.L_102:
        /*0004*/ 	.word	0x00000082


	//----- nvinfo : EIATTR_SPARSE_MMA_MASK
	.align		4
.L_103:
        /*0008*/ 	.byte	0x03, 0x50
        /*000a*/ 	.short	0x0000


	//----- nvinfo : EIATTR_MAXREG_COUNT
	.align		4
        /*000c*/ 	.byte	0x03, 0x1b
        /*000e*/ 	.short	0x00ff


	//----- nvinfo : EIATTR_MERCURY_ISA_VERSION
	.align		4
        /*0010*/ 	.byte	0x03, 0x5f
        /*0012*/ 	.short	0x0101


	//----- nvinfo : EIATTR_VRC_CTA_INIT_COUNT
	.align		4
        /*0014*/ 	.byte	0x02, 0x4a
	.zero		1
	.zero		1


	//----- nvinfo : EIATTR_EXIT_INSTR_OFFSETS
	.align		4
        /*0018*/ 	.byte	0x04, 0x1c
        /*001a*/ 	.short	(.L_105 - .L_104)


	//   ....[0]....
.L_104:
        /*001c*/ 	.word	0x00000010


	//----- nvinfo : EIATTR_SW_WAR
	.align		4
.L_105:
        /*0020*/ 	.byte	0x04, 0x36
        /*0022*/ 	.short	(.L_107 - .L_106)
.L_106:
        /*0024*/ 	.word	0x00000008
.L_107:


//--------------------- .nv.callgraph             --------------------------
	.section	.nv.callgraph,"",@"SHT_CUDA_CALLGRAPH"
	.align	4
	.sectionentsize	8
	.align		4
        /*0000*/ 	.word	0x00000000
	.align		4
        /*0004*/ 	.word	0xffffffff
	.align		4
        /*0008*/ 	.word	0x00000000
	.align		4
        /*000c*/ 	.word	0xfffffffe
	.align		4
        /*0010*/ 	.word	0x00000000
	.align		4
        /*0014*/ 	.word	0xfffffffd
	.align		4
        /*0018*/ 	.word	0x00000000
	.align		4
        /*001c*/ 	.word	0xfffffffc


//--------------------- .nv.constant4             --------------------------
	.section	.nv.constant4,"a",@progbits
	.align	8
	.align		8
.nv.constant4:
        /*0000*/ 	.dword	_ZN34_INTERNAL_d15bf0cb_4_k_cu_0da159924cuda3std3__45__cpo5beginE
	.align		8
        /*0008*/ 	.dword	_ZN34_INTERNAL_d15bf0cb_4_k_cu_0da159924cuda3std3__45__cpo3endE
	.align		8
        /*0010*/ 	.dword	_ZN34_INTERNAL_d15bf0cb_4_k_cu_0da159924cuda3std3__45__cpo6cbeginE
	.align		8
        /*0018*/ 	.dword	_ZN34_INTERNAL_d15bf0cb_4_k_cu_0da159924cuda3std3__45__cpo4cendE
	.align		8
        /*0020*/ 	.dword	_ZN34_INTERNAL_d15bf0cb_4_k_cu_0da159924cuda3std3__45__cpo6rbeginE
	.align		8
        /*0028*/ 	.dword	_ZN34_INTERNAL_d15bf0cb_4_k_cu_0da159924cuda3std3__45__cpo4rendE
	.align		8
        /*0030*/ 	.dword	_ZN34_INTERNAL_d15bf0cb_4_k_cu_0da159924cuda3std3__45__cpo7crbeginE
	.align		8
        /*0038*/ 	.dword	_ZN34_INTERNAL_d15bf0cb_4_k_cu_0da159924cuda3std3__45__cpo5crendE
	.align		8
        /*0040*/ 	.dword	_ZN34_INTERNAL_d15bf0cb_4_k_cu_0da159924cuda3std3__436_GLOBAL__N__d15bf0cb_4_k_cu_0da159926ignoreE
	.align		8
        /*0048*/ 	.dword	_ZN34_INTERNAL_d15bf0cb_4_k_cu_0da159924cuda3std3__419piecewise_constructE
	.align		8
        /*0050*/ 	.dword	_ZN34_INTERNAL_d15bf0cb_4_k_cu_0da159924cuda3std3__48in_placeE
	.align		8
        /*0058*/ 	.dword	_ZN34_INTERNAL_d15bf0cb_4_k_cu_0da159924cuda3std3__420unreachable_sentinelE
	.align		8
        /*0060*/ 	.dword	_ZN34_INTERNAL_d15bf0cb_4_k_cu_0da159924cuda3std3__47nulloptE
	.align		8
        /*0068*/ 	.dword	_ZN34_INTERNAL_d15bf0cb_4_k_cu_0da159924cuda3std3__48unexpectE
	.align		8
        /*0070*/ 	.dword	_ZN34_INTERNAL_d15bf0cb_4_k_cu_0da159924cuda3std6ranges3__45__cpo4swapE
	.align		8
        /*0078*/ 	.dword	_ZN34_INTERNAL_d15bf0cb_4_k_cu_0da159924cuda3std6ranges3__45__cpo9iter_moveE
	.align		8
        /*0080*/ 	.dword	_ZN34_INTERNAL_d15bf0cb_4_k_cu_0da159924cuda3std6ranges3__45__cpo5beginE
	.align		8
        /*0088*/ 	.dword	_ZN34_INTERNAL_d15bf0cb_4_k_cu_0da159924cuda3std6ranges3__45__cpo3endE
	.align		8
        /*0090*/ 	.dword	_ZN34_INTERNAL_d15bf0cb_4_k_cu_0da159924cuda3std6ranges3__45__cpo6cbeginE
	.align		8
        /*0098*/ 	.dword	_ZN34_INTERNAL_d15bf0cb_4_k_cu_0da159924cuda3std6ranges3__45__cpo4cendE
	.align		8
        /*00a0*/ 	.dword	_ZN34_INTERNAL_d15bf0cb_4_k_cu_0da159924cuda3std6ranges3__45__cpo7advanceE
	.align		8
        /*00a8*/ 	.dword	_ZN34_INTERNAL_d15bf0cb_4_k_cu_0da159924cuda3std6ranges3__45__cpo9iter_swapE
	.align		8
        /*00b0*/ 	.dword	_ZN34_INTERNAL_d15bf0cb_4_k_cu_0da159924cuda3std6ranges3__45__cpo4nextE
	.align		8
        /*00b8*/ 	.dword	_ZN34_INTERNAL_d15bf0cb_4_k_cu_0da159924cuda3std6ranges3__45__cpo4prevE
	.align		8
        /*00c0*/ 	.dword	_ZN34_INTERNAL_d15bf0cb_4_k_cu_0da159924cuda3std6ranges3__45__cpo4dataE
	.align		8
        /*00c8*/ 	.dword	_ZN34_INTERNAL_d15bf0cb_4_k_cu_0da159924cuda3std6ranges3__45__cpo5cdataE
	.align		8
        /*00d0*/ 	.dword	_ZN34_INTERNAL_d15bf0cb_4_k_cu_0da159924cuda3std6ranges3__45__cpo4sizeE
	.align		8
        /*00d8*/ 	.dword	_ZN34_INTERNAL_d15bf0cb_4_k_cu_0da159924cuda3std6ranges3__45__cpo5ssizeE
	.align		8
        /*00e0*/ 	.dword	_ZN34_INTERNAL_d15bf0cb_4_k_cu_0da159924cuda3std6ranges3__45__cpo8distanceE
	.align		8
        /*00e8*/ 	.dword	_ZN34_INTERNAL_d15bf0cb_4_k_cu_0da159926thrust24THRUST_300001_SM_1000_NS6system6detail10sequential3seqE
	.align		8
        /*00f0*/ 	.dword	_ZN34_INTERNAL_d15bf0cb_4_k_cu_0da159926thrust24THRUST_300001_SM_1000_NS12placeholders2_1E
	.align		8
        /*00f8*/ 	.dword	_ZN34_INTERNAL_d15bf0cb_4_k_cu_0da159926thrust24THRUST_300001_SM_1000_NS12placeholders2_2E
	.align		8
        /*0100*/ 	.dword	_ZN34_INTERNAL_d15bf0cb_4_k_cu_0da159926thrust24THRUST_300001_SM_1000_NS12placeholders2_3E
	.align		8
        /*0108*/ 	.dword	_ZN34_INTERNAL_d15bf0cb_4_k_cu_0da159926thrust24THRUST_300001_SM_1000_NS12placeholders2_4E
	.align		8
        /*0110*/ 	.dword	_ZN34_INTERNAL_d15bf0cb_4_k_cu_0da159926thrust24THRUST_300001_SM_1000_NS12placeholders2_5E
	.align		8
        /*0118*/ 	.dword	_ZN34_INTERNAL_d15bf0cb_4_k_cu_0da159926thrust24THRUST_300001_SM_1000_NS12placeholders2_6E
	.align		8
        /*0120*/ 	.dword	_ZN34_INTERNAL_d15bf0cb_4_k_cu_0da159926thrust24THRUST_300001_SM_1000_NS12placeholders2_7E
	.align		8
        /*0128*/ 	.dword	_ZN34_INTERNAL_d15bf0cb_4_k_cu_0da159926thrust24THRUST_300001_SM_1000_NS12placeholders2_8E
	.align		8
        /*0130*/ 	.dword	_ZN34_INTERNAL_d15bf0cb_4_k_cu_0da159926thrust24THRUST_300001_SM_1000_NS12placeholders2_9E
	.align		8
        /*0138*/ 	.dword	_ZN34_INTERNAL_d15bf0cb_4_k_cu_0da159926thrust24THRUST_300001_SM_1000_NS12placeholders3_10E


//--------------------- .text._ZN3cub18CUB_300001_SM_10006detail4scan16DeviceScanKernelINS2_10policy_hubIiiij9CustomSumE10Policy1000EPiS8_NS0_13ScanTileStateIiLb1EEES5_NS0_8NullTypeEjiLb0ESB_EEvT0_T1_T2_iT3_T4_T5_ --------------------------
	.section	.text._ZN3cub18CUB_300001_SM_10006detail4scan16DeviceScanKernelINS2_10policy_hubIiiij9CustomSumE10Policy1000EPiS8_NS0_13ScanTileStateIiLb1EEES5_NS0_8NullTypeEjiLb0ESB_EEvT0_T1_T2_iT3_T4_T5_,"ax",@progbits
	.align	128
        .global         _ZN3cub18CUB_300001_SM_10006detail4scan16DeviceScanKernelINS2_10policy_hubIiiij9CustomSumE10Policy1000EPiS8_NS0_13ScanTileStateIiLb1EEES5_NS0_8NullTypeEjiLb0ESB_EEvT0_T1_T2_iT3_T4_T5_
        .type           _ZN3cub18CUB_300001_SM_10006detail4scan16DeviceScanKernelINS2_10policy_hubIiiij9CustomSumE10Policy1000EPiS8_NS0_13ScanTileStateIiLb1EEES5_NS0_8NullTypeEjiLb0ESB_EEvT0_T1_T2_iT3_T4_T5_,@function
        .size           _ZN3cub18CUB_300001_SM_10006detail4scan16DeviceScanKernelINS2_10policy_hubIiiij9CustomSumE10Policy1000EPiS8_NS0_13ScanTileStateIiLb1EEES5_NS0_8NullTypeEjiLb0ESB_EEvT0_T1_T2_iT3_T4_T5_,(.L_x_107 - _ZN3cub18CUB_300001_SM_10006detail4scan16DeviceScanKernelINS2_10policy_hubIiiij9CustomSumE10Policy1000EPiS8_NS0_13ScanTileStateIiLb1EEES5_NS0_8NullTypeEjiLb0ESB_EEvT0_T1_T2_iT3_T4_T5_)
        .other          _ZN3cub18CUB_300001_SM_10006detail4scan16DeviceScanKernelINS2_10policy_hubIiiij9CustomSumE10Policy1000EPiS8_NS0_13ScanTileStateIiLb1EEES5_NS0_8NullTypeEjiLb0ESB_EEvT0_T1_T2_iT3_T4_T5_,@"STO_CUDA_ENTRY STV_DEFAULT"
_ZN3cub18CUB_300001_SM_10006detail4scan16DeviceScanKernelINS2_10policy_hubIiiij9CustomSumE10Policy1000EPiS8_NS0_13ScanTileStateIiLb1EEES5_NS0_8NullTypeEjiLb0ESB_EEvT0_T1_T2_iT3_T4_T5_:
.text._ZN3cub18CUB_300001_SM_10006detail4scan16DeviceScanKernelINS2_10policy_hubIiiij9CustomSumE10Policy1000EPiS8_NS0_13ScanTileStateIiLb1EEES5_NS0_8NullTypeEjiLb0ESB_EEvT0_T1_T2_iT3_T4_T5_:
[----:B------:R-:W-:Y:S08]  /*0000*/  LDC R1, c[0x0][0x37c] ;  /* 0x0000df00ff017b82 */ /* 0x000ff00000000800 */
[----:B------:R-:W0:Y:S01]  /*0010*/  S2UR UR4, SR_CTAID.X ;  /* 0x00000000000479c3 */ /* 0x000e220000002500 */
[----:B------:R-:W1:Y:S01]  /*0020*/  LDCU UR5, c[0x0][0x3a0] ;  /* 0x00007400ff0577ac */ /* 0x000e620008000800 */
[----:B------:R-:W2:Y:S06]  /*0030*/  LDCU.64 UR8, c[0x0][0x358] ;  /* 0x00006b00ff0877ac */ /* 0x000eac0008000a00 */
[----:B------:R-:W0:Y:S02]  /*0040*/  LDC R24, c[0x0][0x398] ;  /* 0x0000e600ff187b82 */ /* 0x000e240000000800 */
[----:B0-----:R-:W-:-:S04]  /*0050*/  VIADD R24, R24, UR4 ;  /* 0x0000000418187c36 */ /* 0x001fc80008000000 */
[----:B------:R-:W-:-:S05]  /*0060*/  IMAD R31, R24, 0x780, RZ ;  /* 0x00000780181f7824 */ /* 0x000fca00078e02ff */
[----:B-1----:R-:W-:-:S04]  /*0070*/  IADD3 R30, PT, PT, -R31, UR5, RZ ;  /* 0x000000051f1e7c10 */ /* 0x002fc8000fffe1ff */
[----:B------:R-:W-:-:S13]  /*0080*/  ISETP.GE.U32.AND P0, PT, R30, 0x781, PT ;  /* 0x000007811e00780c */ /* 0x000fda0003f06070 */
[----:B--2---:R-:W-:Y:S05]  /*0090*/  @!P0 BRA `(.L_x_0) ;  /* 0x0000001800048947 */ /* 0x004fea0003800000 */
[----:B------:R-:W0:Y:S01]  /*00a0*/  S2R R0, SR_TID.X ;  /* 0x0000000000007919 */ /* 0x000e220000002100 */
[----:B------:R-:W1:Y:S01]  /*00b0*/  LDCU.64 UR4, c[0x0][0x380] ;  /* 0x00007000ff0477ac */ /* 0x000e620008000a00 */
[C---:B0-----:R-:W-:Y:S02]  /*00c0*/  LOP3.LUT R2, R0.reuse, 0x1f, RZ, 0xc0, !PT ;  /* 0x0000001f00027812 */ /* 0x041fe400078ec0ff */
[----:B------:R-:W-:-:S05]  /*00d0*/  LOP3.LUT R3, R0, 0x3e0, RZ, 0xc0, !PT ;  /* 0x000003e000037812 */ /* 0x000fca00078ec0ff */
[----:B------:R-:W-:-:S05]  /*00e0*/  IMAD R2, R3, 0xf, R2 ;  /* 0x0000000f03027824 */ /* 0x000fca00078e0202 */
[----:B------:R-:W-:-:S05]  /*00f0*/  IADD3 R3, P0, PT, R31, R2, RZ ;  /* 0x000000021f037210 */ /* 0x000fca0007f1e0ff */
[----:B------:R-:W-:Y:S02]  /*0100*/  IMAD.X R4, RZ, RZ, RZ, P0 ;  /* 0x000000ffff047224 */ /* 0x000fe400000e06ff */
[----:B------:R-:W-:-:S03]  /*0110*/  IMAD.SHL.U32 R2, R3, 0x4, RZ ;  /* 0x0000000403027824 */ /* 0x000fc600078e00ff */
[----:B------:R-:W-:Y:S02]  /*0120*/  SHF.L.U64.HI R3, R3, 0x2, R4 ;  /* 0x0000000203037819 */ /* 0x000fe40000010204 */
[----:B-1----:R-:W-:-:S04]  /*0130*/  IADD3 R6, P0, PT, R2, UR4, RZ ;  /* 0x0000000402067c10 */ /* 0x002fc8000ff1e0ff */
[----:B------:R-:W-:-:S05]  /*0140*/  IADD3.X R7, PT, PT, R3, UR5, RZ, P0, !PT ;  /* 0x0000000503077c10 */ /* 0x000fca00087fe4ff */
[----:B------:R-:W2:Y:S04]  /*0150*/  LDG.E R8, desc[UR8][R6.64] ;  /* 0x0000000806087981 */ /* 0x000ea8000c1e1900 */
[----:B------:R-:W3:Y:S04]  /*0160*/  LDG.E R10, desc[UR8][R6.64+0x80] ;  /* 0x00008008060a7981 */ /* 0x000ee8000c1e1900 */
[----:B------:R-:W4:Y:S04]  /*0170*/  LDG.E R12, desc[UR8][R6.64+0x100] ;  /* 0x00010008060c7981 */ /* 0x000f28000c1e1900 */
[----:B------:R-:W5:Y:S04]  /*0180*/  LDG.E R14, desc[UR8][R6.64+0x180] ;  /* 0x00018008060e7981 */ /* 0x000f68000c1e1900 */
        /* <DEDUP_REMOVED lines=10> */
[----:B------:R-:W5:Y:S01]  /*0230*/  LDG.E R40, desc[UR8][R6.64+0x700] ;  /* 0x0007000806287981 */ /* 0x000f62000c1e1900 */
[----:B------:R-:W0:Y:S01]  /*0240*/  S2UR UR5, SR_CgaCtaId ;  /* 0x00000000000579c3 */ /* 0x000e220000008800 */
[----:B------:R-:W-:Y:S01]  /*0250*/  SHF.R.U32.HI R25, RZ, 0x5, R0 ;  /* 0x00000005ff197819 */ /* 0x000fe20000011600 */
[----:B------:R-:W-:Y:S01]  /*0260*/  UMOV UR4, 0x400 ;  /* 0x0000040000047882 */ /* 0x000fe20000000000 */
[----:B------:R-:W1:Y:S01]  /*0270*/  S2R R4, SR_LANEID ;  /* 0x0000000000047919 */ /* 0x000e620000000000 */
[----:B------:R-:W-:Y:S01]  /*0280*/  ISETP.NE.AND P0, PT, R24, RZ, PT ;  /* 0x000000ff1800720c */ /* 0x000fe20003f05270 */
[----:B------:R-:W-:Y:S01]  /*0290*/  BSSY.RECONVERGENT B0, `(.L_x_1) ;  /* 0x000011f000007945 */ /* 0x000fe20003800200 */
[----:B0-----:R-:W-:Y:S01]  /*02a0*/  ULEA UR4, UR5, UR4, 0x18 ;  /* 0x0000000405047291 */ /* 0x001fe2000f8ec0ff */
[----:B-1----:R-:W-:-:S05]  /*02b0*/  IMAD R29, R25, 0x1e0, R4 ;  /* 0x000001e0191d7824 */ /* 0x002fca00078e0204 */
[----:B------:R-:W-:-:S05]  /*02c0*/  LEA R29, R29, UR4, 0x2 ;  /* 0x000000041d1d7c11 */ /* 0x000fca000f8e10ff */
[----:B------:R-:W-:Y:S01]  /*02d0*/  IMAD R28, R4, 0x38, R29 ;  /* 0x00000038041c7824 */ /* 0x000fe200078e021d */
[----:B--2---:R0:W-:Y:S04]  /*02e0*/  STS [R29], R8 ;  /* 0x000000081d007388 */ /* 0x0041e80000000800 */
[----:B---3--:R0:W-:Y:S04]  /*02f0*/  STS [R29+0x80], R10 ;  /* 0x0000800a1d007388 */ /* 0x0081e80000000800 */
[----:B----4-:R0:W-:Y:S04]  /*0300*/  STS [R29+0x100], R12 ;  /* 0x0001000c1d007388 */ /* 0x0101e80000000800 */
[----:B-----5:R0:W-:Y:S04]  /*0310*/  STS [R29+0x180], R14 ;  /* 0x0001800e1d007388 */ /* 0x0201e80000000800 */
[----:B------:R0:W-:Y:S04]  /*0320*/  STS [R29+0x200], R16 ;  /* 0x000200101d007388 */ /* 0x0001e80000000800 */
        /* <DEDUP_REMOVED lines=9> */
[----:B------:R0:W-:Y:S01]  /*03c0*/  STS [R29+0x700], R40 ;  /* 0x000700281d007388 */ /* 0x0001e20000000800 */
[----:B------:R-:W-:-:S03]  /*03d0*/  NOP ;  /* 0x0000000000007918 */ /* 0x000fc60000000000 */
[----:B------:R0:W1:Y:S04]  /*03e0*/  LDS R5, [R28] ;  /* 0x000000001c057984 */ /* 0x0000680000000800 */
[----:B------:R0:W2:Y:S04]  /*03f0*/  LDS R6, [R28+0x4] ;  /* 0x000004001c067984 */ /* 0x0000a80000000800 */
[----:B------:R0:W3:Y:S04]  /*0400*/  LDS R7, [R28+0x8] ;  /* 0x000008001c077984 */ /* 0x0000e80000000800 */
[----:B------:R0:W4:Y:S04]  /*0410*/  LDS R8, [R28+0xc] ;  /* 0x00000c001c087984 */ /* 0x0001280000000800 */
[----:B------:R0:W0:Y:S04]  /*0420*/  LDS R9, [R28+0x10] ;  /* 0x000010001c097984 */ /* 0x0000280000000800 */
        /* <DEDUP_REMOVED lines=9> */
[----:B------:R0:W0:Y:S01]  /*04c0*/  LDS R23, [R28+0x38] ;  /* 0x000038001c177984 */ /* 0x0000220000000800 */
[----:B------:R-:W-:Y:S06]  /*04d0*/  BAR.SYNC.DEFER_BLOCKING 0x0 ;  /* 0x0000000000007b1d */ /* 0x000fec0000010000 */
[----:B-1234-:R-:W-:Y:S05]  /*04e0*/  @P0 BRA `(.L_x_2) ;  /* 0x0000000000cc0947 */ /* 0x01efea0003800000 */
[----:B0-----:R-:W-:Y:S02]  /*04f0*/  IADD3 R12, PT, PT, R7, R6, R5 ;  /* 0x00000006070c7210 */ /* 0x001fe40007ffe005 */
[C---:B------:R-:W-:Y:S02]  /*0500*/  ISETP.GT.AND P0, PT, R4.reuse, RZ, PT ;  /* 0x000000ff0400720c */ /* 0x040fe40003f04270 */
[----:B------:R-:W-:Y:S02]  /*0510*/  IADD3 R12, PT, PT, R9, R8, R12 ;  /* 0x00000008090c7210 */ /* 0x000fe40007ffe00c */
[----:B------:R-:W-:Y:S02]  /*0520*/  ISETP.NE.AND P1, PT, R4, 0x1f, PT ;  /* 0x0000001f0400780c */ /* 0x000fe40003f25270 */
[----:B------:R-:W-:Y:S02]  /*0530*/  IADD3 R12, PT, PT, R11, R10, R12 ;  /* 0x0000000a0b0c7210 */ /* 0x000fe40007ffe00c */
[----:B------:R-:W-:-:S02]  /*0540*/  ISETP.GE.U32.AND P2, PT, R0, 0x20, PT ;  /* 0x000000200000780c */ /* 0x000fc40003f46070 */
[----:B------:R-:W-:Y:S02]  /*0550*/  IADD3 R12, PT, PT, R17, R16, R12 ;  /* 0x00000010110c7210 */ /* 0x000fe40007ffe00c */
[----:B------:R-:W-:Y:S02]  /*0560*/  ISETP.NE.AND P3, PT, R4, RZ, PT ;  /* 0x000000ff0400720c */ /* 0x000fe40003f65270 */
[----:B------:R-:W-:-:S03]  /*0570*/  IADD3 R12, PT, PT, R19, R18, R12 ;  /* 0x00000012130c7210 */ /* 0x000fc60007ffe00c */
[----:B------:R-:W-:Y:S02]  /*0580*/  @!P1 LEA R27, R25, UR4, 0x2 ;  /* 0x00000004191b9c11 */ /* 0x000fe4000f8e10ff */
[----:B------:R-:W-:-:S04]  /*0590*/  IADD3 R12, PT, PT, R21, R20, R12 ;  /* 0x00000014150c7210 */ /* 0x000fc80007ffe00c */
[----:B------:R-:W-:-:S05]  /*05a0*/  IADD3 R12, PT, PT, R23, R22, R12 ;  /* 0x00000016170c7210 */ /* 0x000fca0007ffe00c */
[----:B------:R-:W0:Y:S02]  /*05b0*/  SHFL.UP PT, R13, R12, 0x1, RZ ;  /* 0x042000000c0d7989 */ /* 0x000e2400000e00ff */
[----:B0-----:R-:W-:Y:S02]  /*05c0*/  SEL R13, R13, RZ, P0 ;  /* 0x000000ff0d0d7207 */ /* 0x001fe40000000000 */
[----:B------:R-:W-:-:S03]  /*05d0*/  ISETP.GE.AND P0, PT, R4, 0x2, PT ;  /* 0x000000020400780c */ /* 0x000fc60003f06270 */
[----:B------:R-:W-:-:S05]  /*05e0*/  IMAD.IADD R13, R12, 0x1, R13 ;  /* 0x000000010c0d7824 */ /* 0x000fca00078e020d */
        /* <DEDUP_REMOVED lines=14> */
[----:B------:R-:W-:-:S03]  /*06d0*/  ISETP.NE.AND P0, PT, R25, 0x2, PT ;  /* 0x000000021900780c */ /* 0x000fc60003f05270 */
[----:B------:R-:W-:-:S05]  /*06e0*/  IMAD.IADD R26, R24, 0x1, R13 ;  /* 0x00000001181a7824 */ /* 0x000fca00078e020d */
[----:B------:R-:W-:Y:S01]  /*06f0*/  @!P1 STS [R27+0x10], R26 ;  /* 0x0000101a1b009388 */ /* 0x000fe20000000800 */
[----:B------:R-:W-:Y:S01]  /*0700*/  BAR.SYNC.DEFER_BLOCKING 0x0 ;  /* 0x0000000000007b1d */ /* 0x000fe20000010000 */
[----:B------:R-:W-:-:S05]  /*0710*/  ISETP.NE.AND P1, PT, R25, 0x3, PT ;  /* 0x000000031900780c */ /* 0x000fca0003f25270 */
[----:B------:R-:W-:Y:S04]  /*0720*/  SHFL.UP PT, R30, R26, 0x1, RZ ;  /* 0x042000001a1e7989 */ /* 0x000fe800000e00ff */
[----:B------:R-:W0:Y:S02]  /*0730*/  LDS.128 R12, [UR4+0x10] ;  /* 0x00001004ff0c7984 */ /* 0x000e240008000c00 */
[----:B0-----:R-:W-:-:S04]  /*0740*/  IMAD.IADD R13, R12, 0x1, R13 ;  /* 0x000000010c0d7824 */ /* 0x001fc800078e020d */
[----:B------:R-:W-:Y:S01]  /*0750*/  IMAD.IADD R14, R14, 0x1, R13 ;  /* 0x000000010e0e7824 */ /* 0x000fe200078e020d */
[----:B------:R-:W-:Y:S02]  /*0760*/  SEL R12, R13, R12, !P0 ;  /* 0x0000000c0d0c7207 */ /* 0x000fe40004000000 */
[----:B------:R-:W-:Y:S01]  /*0770*/  ISETP.NE.AND P0, PT, R0, RZ, PT ;  /* 0x000000ff0000720c */ /* 0x000fe20003f05270 */
[----:B------:R-:W-:Y:S01]  /*0780*/  IMAD.IADD R15, R15, 0x1, R14 ;  /* 0x000000010f0f7824 */ /* 0x000fe200078e020e */
[----:B------:R-:W-:Y:S02]  /*0790*/  SEL R13, R30, RZ, P3 ;  /* 0x000000ff1e0d7207 */ /* 0x000fe40001800000 */
[----:B------:R-:W-:-:S05]  /*07a0*/  SEL R12, R14, R12, !P1 ;  /* 0x0000000c0e0c7207 */ /* 0x000fca0004800000 */
[----:B------:R-:W-:-:S04]  /*07b0*/  @P2 IMAD.IADD R30, R12, 0x1, R13 ;  /* 0x000000010c1e2824 */ /* 0x000fc800078e020d */
[----:B------:R-:W-:Y:S05]  /*07c0*/  @P0 BRA `(.L_x_3) ;  /* 0x0000000c002c0947 */ /* 0x000fea0003800000 */
[----:B------:R-:W0:Y:S01]  /*07d0*/  LDC.64 R12, c[0x0][0x390] ;  /* 0x0000e400ff0c7b82 */ /* 0x000e220000000a00 */
[----:B------:R-:W-:Y:S02]  /*07e0*/  IMAD.MOV.U32 R14, RZ, RZ, 0x65 ;  /* 0x00000065ff0e7424 */ /* 0x000fe400078e00ff */
[----:B------:R-:W-:-:S03]  /*07f0*/  IMAD.MOV.U32 R30, RZ, RZ, RZ ;  /* 0x000000ffff1e7224 */ /* 0x000fc600078e00ff */
[----:B0-----:R0:W-:Y:S01]  /*0800*/  ST.E.64.STRONG.GPU desc[UR8][R12.64+0x100], R14 ;  /* 0x0001000e0c007985 */ /* 0x0011e2000c10fb08 */
[----:B------:R-:W-:Y:S05]  /*0810*/  BRA `(.L_x_3) ;  /* 0x0000000c00187947 */ /* 0x000fea0003800000 */
.L_x_2:
[----:B0-----:R-:W-:Y:S02]  /*0820*/  IADD3 R12, PT, PT, R7, R6, R5 ;  /* 0x00000006070c7210 */ /* 0x001fe40007ffe005 */
[C---:B------:R-:W-:Y:S02]  /*0830*/  ISETP.GT.AND P0, PT, R4.reuse, RZ, PT ;  /* 0x000000ff0400720c */ /* 0x040fe40003f04270 */
[----:B------:R-:W-:Y:S02]  /*0840*/  IADD3 R12, PT, PT, R9, R8, R12 ;  /* 0x00000008090c7210 */ /* 0x000fe40007ffe00c */
[C---:B------:R-:W-:Y:S02]  /*0850*/  ISETP.NE.AND P1, PT, R4.reuse, 0x1f, PT ;  /* 0x0000001f0400780c */ /* 0x040fe40003f25270 */
[----:B------:R-:W-:Y:S02]  /*0860*/  IADD3 R12, PT, PT, R11, R10, R12 ;  /* 0x0000000a0b0c7210 */ /* 0x000fe40007ffe00c */
[----:B------:R-:W-:-:S02]  /*0870*/  ISETP.NE.AND P2, PT, R4, RZ, PT ;  /* 0x000000ff0400720c */ /* 0x000fc40003f45270 */
[----:B------:R-:W-:-:S04]  /*0880*/  IADD3 R12, PT, PT, R17, R16, R12 ;  /* 0x00000010110c7210 */ /* 0x000fc80007ffe00c */
        /* <DEDUP_REMOVED lines=32> */
[----:B------:R-:W-:Y:S01]  /*0a90*/  ISETP.GT.U32.AND P0, PT, R0, 0x1f, PT ;  /* 0x0000001f0000780c */ /* 0x000fe20003f04070 */
[----:B------:R-:W-:Y:S01]  /*0aa0*/  IMAD.IADD R15, R15, 0x1, R14 ;  /* 0x000000010f0f7824 */ /* 0x000fe200078e020e */
[----:B------:R-:W-:Y:S02]  /*0ab0*/  SEL R13, R31, RZ, P2 ;  /* 0x000000ff1f0d7207 */ /* 0x000fe40001000000 */
[----:B------:R-:W-:Y:S02]  /*0ac0*/  SEL R12, R14, R12, !P1 ;  /* 0x0000000c0e0c7207 */ /* 0x000fe40004800000 */
[----:B------:R-:W-:-:S03]  /*0ad0*/  ISETP.GE.U32.AND P1, PT, R0, 0x20, PT ;  /* 0x000000200000780c */ /* 0x000fc60003f26070 */
[----:B------:R-:W-:-:S05]  /*0ae0*/  IMAD.IADD R12, R12, 0x1, R13 ;  /* 0x000000010c0c7824 */ /* 0x000fca00078e020d */
[----:B------:R-:W-:Y:S01]  /*0af0*/  SEL R31, R31, R12, !P1 ;  /* 0x0000000c1f1f7207 */ /* 0x000fe20004800000 */
[----:B------:R-:W-:Y:S06]  /*0b00*/  @P0 BRA `(.L_x_4) ;  /* 0x0000000800380947 */ /* 0x000fec0003800000 */
[----:B------:R-:W0:Y:S01]  /*0b10*/  LDC.64 R12, c[0x0][0x390] ;  /* 0x0000e400ff0c7b82 */ /* 0x000e220000000a00 */
[----:B------:R-:W-:Y:S02]  /*0b20*/  ISETP.NE.AND P0, PT, R0, RZ, PT ;  /* 0x000000ff0000720c */ /* 0x000fe40003f05270 */
[----:B------:R-:W-:-:S05]  /*0b30*/  LOP3.LUT R25, RZ, R0, RZ, 0x33, !PT ;  /* 0x00000000ff197212 */ /* 0x000fca00078e33ff */
[----:B------:R-:W1:Y:S01]  /*0b40*/  LDC R30, c[0x0][0x370] ;  /* 0x0000dc00ff1e7b82 */ /* 0x000e620000000800 */
[----:B------:R-:W-:-:S05]  /*0b50*/  IMAD.IADD R32, R24, 0x1, R25 ;  /* 0x0000000118207824 */ /* 0x000fca00078e0219 */
[----:B------:R-:W-:Y:S01]  /*0b60*/  @!P0 IMAD.MOV.U32 R14, RZ, RZ, 0x64 ;  /* 0x00000064ff0e8424 */ /* 0x000fe200078e00ff */
[----:B------:R2:W-:Y:S01]  /*0b70*/  @!P0 STS [UR4+0xc], R15 ;  /* 0x00000c0fff008988 */ /* 0x0005e20008000804 */
[----:B0-----:R-:W-:-:S05]  /*0b80*/  IMAD.WIDE R42, R24, 0x8, R12 ;  /* 0x00000008182a7825 */ /* 0x001fca00078e020c */
[----:B------:R2:W-:Y:S01]  /*0b90*/  @!P0 ST.E.64.STRONG.GPU desc[UR8][R42.64+0x100], R14 ;  /* 0x0001000e2a008985 */ /* 0x0005e2000c10fb08 */
[----:B-1----:R-:W-:-:S13]  /*0ba0*/  ISETP.GT.U32.AND P1, PT, R30, 0x1f3, PT ;  /* 0x000001f31e00780c */ /* 0x002fda0003f24070 */
[----:B--2---:R-:W-:Y:S05]  /*0bb0*/  @P1 BRA `(.L_x_5) ;  /* 0x0000000000081947 */ /* 0x004fea0003800000 */
[----:B------:R0:W-:Y:S06]  /*0bc0*/  MEMBAR.SC.CTA ;  /* 0x0000000000007992 */ /* 0x0001ec0000000000 */
[----:B0-----:R-:W-:Y:S05]  /*0bd0*/  BRA `(.L_x_6) ;  /* 0x0000000000087947 */ /* 0x001fea0003800000 */
.L_x_5:
[----:B------:R-:W-:Y:S05]  /*0be0*/  NANOSLEEP 0x1c2 ;  /* 0x000001c20000795d */ /* 0x000fea0003800000 */
[----:B------:R-:W-:Y:S01]  /*0bf0*/  NOP ;  /* 0x0000000000007918 */ /* 0x000fe20000000000 */
.L_x_6:
[----:B------:R-:W-:-:S05]  /*0c00*/  IMAD.WIDE R24, R32, 0x8, R12 ;  /* 0x0000000820187825 */ /* 0x000fca00078e020c */
[----:B------:R-:W2:Y:S01]  /*0c10*/  LD.E.64.STRONG.GPU R12, desc[UR8][R24.64+0x100] ;  /* 0x00010008180c7980 */ /* 0x000ea2000c10fb00 */
[----:B------:R-:W-:Y:S01]  /*0c20*/  UMOV UR5, 0xffffffff ;  /* 0xffffffff00057882 */ /* 0x000fe20000000000 */
[----:B--2---:R-:W-:Y:S02]  /*0c30*/  ISETP.NE.AND P0, PT, R12, 0x63, PT ;  /* 0x000000630c00780c */ /* 0x004fe40003f05270 */
[----:B------:R-:W-:Y:S11]  /*0c40*/  BRA.DIV UR5, `(.L_x_7) ;  /* 0x0000002a05347947 */ /* 0x000ff6000b800000 */
[----:B------:R-:W-:-:S13]  /*0c50*/  VOTE.ANY P0, !P0 ;  /* 0x0000000000ff7806 */ /* 0x000fda0004000100 */
.L_x_46:
[----:B------:R-:W-:Y:S05]  /*0c60*/  @!P0 BRA `(.L_x_8) ;  /* 0x0000000000308947 */ /* 0x000fea0003800000 */
.L_x_12:
[----:B------:R-:W-:Y:S05]  /*0c70*/  YIELD ;  /* 0x0000000000007946 */ /* 0x000fea0003800000 */
[----:B------:R-:W-:Y:S05]  /*0c80*/  @P1 BRA `(.L_x_9) ;  /* 0x0000000000081947 */ /* 0x000fea0003800000 */
[----:B------:R0:W-:Y:S06]  /*0c90*/  MEMBAR.SC.CTA ;  /* 0x0000000000007992 */ /* 0x0001ec0000000000 */
[----:B0-----:R-:W-:Y:S05]  /*0ca0*/  BRA `(.L_x_10) ;  /* 0x0000000000087947 */ /* 0x001fea0003800000 */
.L_x_9:
[----:B------:R-:W-:Y:S05]  /*0cb0*/  NANOSLEEP 0x15e ;  /* 0x0000015e0000795d */ /* 0x000fea0003800000 */
[----:B------:R-:W-:Y:S01]  /*0cc0*/  NOP ;  /* 0x0000000000007918 */ /* 0x000fe20000000000 */
.L_x_10:
[----:B------:R-:W2:Y:S01]  /*0cd0*/  LD.E.64.STRONG.GPU R12, desc[UR8][R24.64+0x100] ;  /* 0x00010008180c7980 */ /* 0x000ea2000c10fb00 */
[----:B------:R-:W-:Y:S01]  /*0ce0*/  UMOV UR5, 0xffffffff ;  /* 0xffffffff00057882 */ /* 0x000fe20000000000 */
[----:B--2---:R-:W-:Y:S02]  /*0cf0*/  ISETP.NE.AND P0, PT, R12, 0x63, PT ;  /* 0x000000630c00780c */ /* 0x004fe40003f05270 */
[----:B------:R-:W-:Y:S11]  /*0d00*/  BRA.DIV UR5, `(.L_x_11) ;  /* 0x0000002a05247947 */ /* 0x000ff6000b800000 */
[----:B------:R-:W-:-:S13]  /*0d10*/  VOTE.ANY P0, !P0 ;  /* 0x0000000000ff7806 */ /* 0x000fda0004000100 */
.L_x_49:
[----:B------:R-:W-:Y:S05]  /*0d20*/  @P0 BRA `(.L_x_12) ;  /* 0xfffffffc00d00947 */ /* 0x000fea000383ffff */
.L_x_8:
[----:B------:R-:W-:Y:S01]  /*0d30*/  UMOV UR5, 0xffffffff ;  /* 0xffffffff00057882 */ /* 0x000fe20000000000 */
[----:B------:R-:W-:Y:S02]  /*0d40*/  ISETP.NE.AND P0, PT, R12, 0x65, PT ;  /* 0x000000650c00780c */ /* 0x000fe40003f05270 */
[----:B------:R-:W-:Y:S11]  /*0d50*/  BRA.DIV UR5, `(.L_x_13) ;  /* 0x0000002a05307947 */ /* 0x000ff6000b800000 */
[----:B------:R-:W0:Y:S01]  /*0d60*/  S2R R33, SR_GEMASK ;  /* 0x0000000000217919 */ /* 0x000e220000003c00 */
[----:B------:R-:W-:Y:S01]  /*0d70*/  VOTE.ANY R14, PT, !P0 ;  /* 0x00000000000e7806 */ /* 0x000fe200040e0100 */
[C---:B------:R-:W-:Y:S02]  /*0d80*/  VIADD R37, R4.reuse, 0x2 ;  /* 0x0000000204257836 */ /* 0x040fe40000000000 */
[C---:B------:R-:W-:Y:S02]  /*0d90*/  VIADD R36, R4.reuse, 0x4 ;  /* 0x0000000404247836 */ /* 0x040fe40000000000 */
[----:B------:R-:W-:Y:S01]  /*0da0*/  VIADD R35, R4, 0x8 ;  /* 0x0000000804237836 */ /* 0x000fe20000000000 */
[----:B0-----:R-:W-:-:S05]  /*0db0*/  LOP3.LUT R14, R14, 0x80000000, R33, 0xec, !PT ;  /* 0x800000000e0e7812 */ /* 0x001fca00078eec21 */
[----:B------:R-:W-:-:S05]  /*0dc0*/  VIADD R25, R14, 0xffffffff ;  /* 0xffffffff0e197836 */ /* 0x000fca0000000000 */
[----:B------:R-:W-:-:S04]  /*0dd0*/  LOP3.LUT R25, R14, R25, RZ, 0xc, !PT ;  /* 0x000000190e197212 */ /* 0x000fc800078e0cff */
[----:B------:R0:W1:Y:S02]  /*0de0*/  POPC R39, R25 ;  /* 0x0000001900277309 */ /* 0x0000640000000000 */
[----:B0-----:R-:W0:Y:S01]  /*0df0*/  LDC.64 R24, c[0x0][0x390] ;  /* 0x0000e400ff187b82 */ /* 0x001e220000000a00 */
[----:B-1----:R-:W1:Y:S01]  /*0e00*/  SHFL.DOWN PT, R34, R13, 0x1, R39 ;  /* 0x082000000d227989 */ /* 0x002e6200000e0027 */
[----:B------:R-:W-:-:S04]  /*0e10*/  ISETP.GE.AND P0, PT, R4, R39, PT ;  /* 0x000000270400720c */ /* 0x000fc80003f06270 */
[----:B-1----:R-:W-:Y:S02]  /*0e20*/  SEL R34, R34, RZ, !P0 ;  /* 0x000000ff22227207 */ /* 0x002fe40004000000 */
[----:B------:R-:W-:-:S03]  /*0e30*/  ISETP.GT.AND P0, PT, R37, R39, PT ;  /* 0x000000272500720c */ /* 0x000fc60003f04270 */
[----:B------:R-:W-:-:S05]  /*0e40*/  IMAD.IADD R26, R34, 0x1, R13 ;  /* 0x00000001221a7824 */ /* 0x000fca00078e020d */
[----:B------:R-:W1:Y:S02]  /*0e50*/  SHFL.DOWN PT, R34, R26, 0x2, R39 ;  /* 0x084000001a227989 */ /* 0x000e6400000e0027 */
[----:B-1----:R-:W-:Y:S02]  /*0e60*/  SEL R27, R34, RZ, !P0 ;  /* 0x000000ff221b7207 */ /* 0x002fe40004000000 */
[----:B------:R-:W-:-:S03]  /*0e70*/  ISETP.GT.AND P0, PT, R36, R39, PT ;  /* 0x000000272400720c */ /* 0x000fc60003f04270 */
[----:B------:R-:W-:Y:S01]  /*0e80*/  IMAD.IADD R38, R26, 0x1, R27 ;  /* 0x000000011a267824 */ /* 0x000fe200078e021b */
[----:B0-----:R-:W-:-:S04]  /*0e90*/  IADD3 R26, P2, PT, R24, 0x100, RZ ;  /* 0x00000100181a7810 */ /* 0x001fc80007f5e0ff */
[----:B------:R-:W0:Y:S01]  /*0ea0*/  SHFL.DOWN PT, R34, R38, 0x4, R39 ;  /* 0x0880000026227989 */ /* 0x000e2200000e0027 */
[----:B------:R-:W-:Y:S01]  /*0eb0*/  IMAD.X R27, RZ, RZ, R25, P2 ;  /* 0x000000ffff1b7224 */ /* 0x000fe200010e0619 */
[----:B0-----:R-:W-:Y:S02]  /*0ec0*/  SEL R13, R34, RZ, !P0 ;  /* 0x000000ff220d7207 */ /* 0x001fe40004000000 */
[----:B------:R-:W-:-:S03]  /*0ed0*/  ISETP.GT.AND P0, PT, R35, R39, PT ;  /* 0x000000272300720c */ /* 0x000fc60003f04270 */
[----:B------:R-:W-:Y:S02]  /*0ee0*/  IMAD.IADD R40, R38, 0x1, R13 ;  /* 0x0000000126287824 */ /* 0x000fe400078e020d */
[----:B------:R-:W-:-:S03]  /*0ef0*/  VIADD R38, R4, 0x10 ;  /* 0x0000001004267836 */ /* 0x000fc60000000000 */
[----:B------:R-:W0:Y:S02]  /*0f00*/  SHFL.DOWN PT, R34, R40, 0x8, R39 ;  /* 0x0900000028227989 */ /* 0x000e2400000e0027 */
[----:B------:R-:W-:Y:S02]  /*0f10*/  ISETP.GT.AND P1, PT, R38, R39, PT ;  /* 0x000000272600720c */ /* 0x000fe40003f24270 */
[----:B0-----:R-:W-:Y:S02]  /*0f20*/  SEL R13, R34, RZ, !P0 ;  /* 0x000000ff220d7207 */ /* 0x001fe40004000000 */
[----:B------:R-:W-:-:S03]  /*0f30*/  ISETP.NE.AND P0, PT, R12, 0x65, PT ;  /* 0x000000650c00780c */ /* 0x000fc60003f05270 */
[----:B------:R-:W-:-:S05]  /*0f40*/  IMAD.IADD R44, R40, 0x1, R13 ;  /* 0x00000001282c7824 */ /* 0x000fca00078e020d */
[----:B------:R-:W0:Y:S05]  /*0f50*/  SHFL.DOWN PT, R34, R44, 0x10, R39 ;  /* 0x0a0000002c227989 */ /* 0x000e2a00000e0027 */
[----:B------:R-:W-:Y:S02]  /*0f60*/  VOTE.ALL P0, P0 ;  /* 0x0000000000ff7806 */ /* 0x000fe40000000000 */
[----:B0-----:R-:W-:-:S05]  /*0f70*/  SEL R13, R34, RZ, !P1 ;  /* 0x000000ff220d7207 */ /* 0x001fca0004800000 */
[----:B------:R-:W-:-:S07]  /*0f80*/  IMAD.IADD R40, R44, 0x1, R13 ;  /* 0x000000012c287824 */ /* 0x000fce00078e020d */
.L_x_58:
[----:B------:R-:W-:Y:S05]  /*0f90*/  @!P0 BRA `(.L_x_14) ;  /* 0x0000000000d48947 */ /* 0x000fea0003800000 */
.L_x_22:
[----:B------:R-:W-:-:S05]  /*0fa0*/  IMAD.WIDE R24, R32, 0x8, R26 ;  /* 0x0000000820187825 */ /* 0x000fca00078e021a */
[----:B------:R-:W2:Y:S01]  /*0fb0*/  LD.E.64.STRONG.GPU R12, desc[UR8][R24.64+-0x100] ;  /* 0xffff0008180c7980 */ /* 0x000ea2000c10fb00 */
[----:B------:R-:W-:Y:S05]  /*0fc0*/  YIELD ;  /* 0x0000000000007946 */ /* 0x000fea0003800000 */
[----:B------:R-:W-:Y:S01]  /*0fd0*/  UMOV UR5, 0xffffffff ;  /* 0xffffffff00057882 */ /* 0x000fe20000000000 */
[----:B--2---:R-:W-:Y:S02]  /*0fe0*/  ISETP.NE.AND P0, PT, R12, 0x63, PT ;  /* 0x000000630c00780c */ /* 0x004fe40003f05270 */
[----:B------:R-:W-:Y:S11]  /*0ff0*/  BRA.DIV UR5, `(.L_x_15) ;  /* 0x0000002a058c7947 */ /* 0x000ff6000b800000 */
[----:B------:R-:W-:-:S13]  /*1000*/  VOTE.ANY P0, !P0 ;  /* 0x0000000000ff7806 */ /* 0x000fda0004000100 */
.L_x_61:
[----:B------:R-:W-:Y:S05]  /*1010*/  @!P0 BRA `(.L_x_16) ;  /* 0x0000000000348947 */ /* 0x000fea0003800000 */
[----:B------:R-:W-:-:S13]  /*1020*/  ISETP.GT.U32.AND P1, PT, R30, 0x1f3, PT ;  /* 0x000001f31e00780c */ /* 0x000fda0003f24070 */
.L_x_20:
[----:B------:R-:W-:Y:S05]  /*1030*/  YIELD ;  /* 0x0000000000007946 */ /* 0x000fea0003800000 */
[----:B------:R-:W-:Y:S05]  /*1040*/  @P1 BRA `(.L_x_17) ;  /* 0x0000000000081947 */ /* 0x000fea0003800000 */
[----:B------:R0:W-:Y:S06]  /*1050*/  MEMBAR.SC.CTA ;  /* 0x0000000000007992 */ /* 0x0001ec0000000000 */
[----:B0-----:R-:W-:Y:S05]  /*1060*/  BRA `(.L_x_18) ;  /* 0x0000000000087947 */ /* 0x001fea0003800000 */
.L_x_17:
[----:B------:R-:W-:Y:S05]  /*1070*/  NANOSLEEP 0x15e ;  /* 0x0000015e0000795d */ /* 0x000fea0003800000 */
[----:B------:R-:W-:Y:S01]  /*1080*/  NOP ;  /* 0x0000000000007918 */ /* 0x000fe20000000000 */
.L_x_18:
[----:B------:R-:W2:Y:S01]  /*1090*/  LD.E.64.STRONG.GPU R12, desc[UR8][R24.64+-0x100] ;  /* 0xffff0008180c7980 */ /* 0x000ea2000c10fb00 */
[----:B------:R-:W-:Y:S01]  /*10a0*/  UMOV UR5, 0xffffffff ;  /* 0xffffffff00057882 */ /* 0x000fe20000000000 */
[----:B--2---:R-:W-:Y:S02]  /*10b0*/  ISETP.NE.AND P0, PT, R12, 0x63, PT ;  /* 0x000000630c00780c */ /* 0x004fe40003f05270 */
[----:B------:R-:W-:Y:S11]  /*10c0*/  BRA.DIV UR5, `(.L_x_19) ;  /* 0x0000002a05787947 */ /* 0x000ff6000b800000 */
[----:B------:R-:W-:-:S13]  /*10d0*/  VOTE.ANY P0, !P0 ;  /* 0x0000000000ff7806 */ /* 0x000fda0004000100 */
.L_x_64:
[----:B------:R-:W-:Y:S05]  /*10e0*/  @P0 BRA `(.L_x_20) ;  /* 0xfffffffc00d00947 */ /* 0x000fea000383ffff */
.L_x_16:
[----:B------:R-:W-:Y:S01]  /*10f0*/  UMOV UR5, 0xffffffff ;  /* 0xffffffff00057882 */ /* 0x000fe20000000000 */
[----:B------:R-:W-:Y:S02]  /*1100*/  ISETP.NE.AND P0, PT, R12, 0x65, PT ;  /* 0x000000650c00780c */ /* 0x000fe40003f05270 */
[----:B------:R-:W-:Y:S11]  /*1110*/  BRA.DIV UR5, `(.L_x_21) ;  /* 0x0000002a05847947 */ /* 0x000ff6000b800000 */
[----:B------:R-:W-:Y:S01]  /*1120*/  VOTE.ANY R14, PT, !P0 ;  /* 0x00000000000e7806 */ /* 0x000fe200040e0100 */
[----:B------:R-:W-:-:S03]  /*1130*/  VIADD R32, R32, 0xffffffe0 ;  /* 0xffffffe020207836 */ /* 0x000fc60000000000 */
[----:B------:R-:W-:-:S05]  /*1140*/  LOP3.LUT R14, R14, 0x80000000, R33, 0xec, !PT ;  /* 0x800000000e0e7812 */ /* 0x000fca00078eec21 */
[----:B------:R-:W-:-:S05]  /*1150*/  VIADD R25, R14, 0xffffffff ;  /* 0xffffffff0e197836 */ /* 0x000fca0000000000 */
[----:B------:R-:W-:-:S04]  /*1160*/  LOP3.LUT R25, R14, R25, RZ, 0xc, !PT ;  /* 0x000000190e197212 */ /* 0x000fc800078e0cff */
[----:B------:R-:W0:Y:S02]  /*1170*/  POPC R24, R25 ;  /* 0x0000001900187309 */ /* 0x000e240000000000 */
[----:B0-----:R-:W0:Y:S01]  /*1180*/  SHFL.DOWN PT, R34, R13, 0x1, R24 ;  /* 0x082000000d227989 */ /* 0x001e2200000e0018 */
[-C--:B------:R-:W-:Y:S02]  /*1190*/  ISETP.GE.AND P0, PT, R4, R24.reuse, PT ;  /* 0x000000180400720c */ /* 0x080fe40003f06270 */
[-C--:B------:R-:W-:Y:S02]  /*11a0*/  ISETP.GT.AND P1, PT, R38, R24.reuse, PT ;  /* 0x000000182600720c */ /* 0x080fe40003f24270 */
[----:B0-----:R-:W-:Y:S02]  /*11b0*/  SEL R34, R34, RZ, !P0 ;  /* 0x000000ff22227207 */ /* 0x001fe40004000000 */
[----:B------:R-:W-:-:S03]  /*11c0*/  ISETP.GT.AND P0, PT, R37, R24, PT ;  /* 0x000000182500720c */ /* 0x000fc60003f04270 */
[----:B------:R-:W-:-:S05]  /*11d0*/  IMAD.IADD R39, R34, 0x1, R13 ;  /* 0x0000000122277824 */ /* 0x000fca00078e020d */
[----:B------:R-:W0:Y:S02]  /*11e0*/  SHFL.DOWN PT, R34, R39, 0x2, R24 ;  /* 0x0840000027227989 */ /* 0x000e2400000e0018 */
        /* <DEDUP_REMOVED lines=9> */
[----:B------:R-:W-:-:S03]  /*1280*/  ISETP.NE.AND P0, PT, R12, 0x65, PT ;  /* 0x000000650c00780c */ /* 0x000fc60003f05270 */
[----:B------:R-:W-:-:S05]  /*1290*/  IMAD.IADD R39, R45, 0x1, R34 ;  /* 0x000000012d277824 */ /* 0x000fca00078e0222 */
[----:B------:R-:W0:Y:S05]  /*12a0*/  SHFL.DOWN PT, R34, R39, 0x10, R24 ;  /* 0x0a00000027227989 */ /* 0x000e2a00000e0018 */
[----:B------:R-:W-:Y:S02]  /*12b0*/  VOTE.ALL P0, P0 ;  /* 0x0000000000ff7806 */ /* 0x000fe40000000000 */
[----:B0-----:R-:W-:-:S04]  /*12c0*/  SEL R34, R34, RZ, !P1 ;  /* 0x000000ff22227207 */ /* 0x001fc80004800000 */
[----:B------:R-:W-:-:S07]  /*12d0*/  IADD3 R40, PT, PT, R39, R34, R40 ;  /* 0x0000002227287210 */ /* 0x000fce0007ffe028 */
.L_x_73:
[----:B------:R-:W-:Y:S05]  /*12e0*/  @P0 BRA `(.L_x_22) ;  /* 0xfffffffc002c0947 */ /* 0x000fea000383ffff */
.L_x_14:
[----:B------:R-:W-:Y:S02]  /*12f0*/  ISETP.NE.AND P1, PT, R0, RZ, PT ;  /* 0x000000ff0000720c */ /* 0x000fe40003f25270 */
[----:B------:R-:W-:-:S11]  /*1300*/  ISETP.NE.AND P0, PT, R4, RZ, PT ;  /* 0x000000ff0400720c */ /* 0x000fd60003f05270 */
[----:B------:R-:W0:Y:S01]  /*1310*/  @!P1 S2R R13, SR_CgaCtaId ;  /* 0x00000000000d9919 */ /* 0x000e220000008800 */
[----:B------:R-:W-:Y:S01]  /*1320*/  @!P1 MOV R4, 0x400 ;  /* 0x0000040000049802 */ /* 0x000fe20000000f00 */
[----:B------:R-:W-:Y:S01]  /*1330*/  @!P1 IMAD.IADD R15, R15, 0x1, R40 ;  /* 0x000000010f0f9824 */ /* 0x000fe200078e0228 */
[----:B------:R-:W-:Y:S01]  /*1340*/  @!P0 MOV R12, 0x400 ;  /* 0x00000400000c8802 */ /* 0x000fe20000000f00 */
[----:B------:R-:W1:Y:S01]  /*1350*/  @!P0 S2R R25, SR_CgaCtaId ;  /* 0x0000000000198919 */ /* 0x000e620000008800 */
[----:B------:R-:W-:-:S05]  /*1360*/  @!P1 IMAD.MOV.U32 R14, RZ, RZ, 0x65 ;  /* 0x00000065ff0e9424 */ /* 0x000fca00078e00ff */
[----:B------:R2:W-:Y:S01]  /*1370*/  @!P1 ST.E.64.STRONG.GPU desc[UR8][R42.64+0x100], R14 ;  /* 0x0001000e2a009985 */ /* 0x0005e2000c10fb08 */
[----:B0-----:R-:W-:Y:S02]  /*1380*/  @!P1 LEA R4, R13, R4, 0x18 ;  /* 0x000000040d049211 */ /* 0x001fe400078ec0ff */
[----:B-1----:R-:W-:-:S03]  /*1390*/  @!P0 LEA R25, R25, R12, 0x18 ;  /* 0x0000000c19198211 */ /* 0x002fc600078ec0ff */
[----:B------:R2:W-:Y:S01]  /*13a0*/  @!P1 STS [R4+0x8], R15 ;  /* 0x0000080f04009388 */ /* 0x0005e20000000800 */
[----:B------:R-:W-:Y:S02]  /*13b0*/  IMAD.MOV.U32 R12, RZ, RZ, R31 ;  /* 0x000000ffff0c7224 */ /* 0x000fe400078e001f */
[----:B------:R-:W-:Y:S01]  /*13c0*/  @!P0 IMAD.MOV.U32 R12, RZ, RZ, R40 ;  /* 0x000000ffff0c8224 */ /* 0x000fe200078e0028 */
[----:B------:R2:W-:Y:S04]  /*13d0*/  @!P1 STS [R4+0x4], R40 ;  /* 0x0000042804009388 */ /* 0x0005e80000000800 */
[----:B------:R2:W-:Y:S02]  /*13e0*/  @!P0 STS [R25+0x24], R40 ;  /* 0x0000242819008388 */ /* 0x0005e40000000800 */
.L_x_4:
[----:B------:R-:W-:Y:S05]  /*13f0*/  WARPSYNC.ALL ;  /* 0x0000000000007948 */ /* 0x000fea0003800000 */
[----:B------:R-:W0:Y:S08]  /*1400*/  S2UR UR6, SR_CgaCtaId ;  /* 0x00000000000679c3 */ /* 0x000e300000008800 */
[----:B------:R-:W-:Y:S01]  /*1410*/  BAR.SYNC.DEFER_BLOCKING 0x0 ;  /* 0x0000000000007b1d */ /* 0x000fe20000010000 */
[----:B------:R-:W-:-:S05]  /*1420*/  ISETP.NE.AND P0, PT, R0, RZ, PT ;  /* 0x000000ff0000720c */ /* 0x000fca0003f05270 */
[----:B------:R-:W-:Y:S02]  /*1430*/  UMOV UR5, 0x400 ;  /* 0x0000040000057882 */ /* 0x000fe40000000000 */
[----:B0-----:R-:W-:-:S09]  /*1440*/  ULEA UR5, UR6, UR5, 0x18 ;  /* 0x0000000506057291 */ /* 0x001fd2000f8ec0ff */
[----:B--2---:R-:W0:Y:S02]  /*1450*/  LDS R4, [UR5+0x24] ;  /* 0x00002405ff047984 */ /* 0x004e240008000800 */
[----:B0-----:R-:W-:-:S05]  /*1460*/  SEL R13, R4, RZ, P0 ;  /* 0x000000ff040d7207 */ /* 0x001fca0000000000 */
[----:B------:R-:W-:-:S07]  /*1470*/  IMAD.IADD R30, R13, 0x1, R12 ;  /* 0x000000010d1e7824 */ /* 0x000fce00078e020c */
.L_x_3:
[----:B------:R-:W-:Y:S05]  /*1480*/  BSYNC.RECONVERGENT B0 ;  /* 0x0000000000007941 */ /* 0x000fea0003800200 */
.L_x_1:
[----:B------:R-:W-:Y:S01]  /*1490*/  IMAD.IADD R5, R5, 0x1, R30 ;  /* 0x0000000105057824 */ /* 0x000fe200078e021e */
[----:B------:R-:W-:Y:S03]  /*14a0*/  BAR.SYNC.DEFER_BLOCKING 0x0 ;  /* 0x0000000000007b1d */ /* 0x000fe60000010000 */
[----:B------:R-:W-:-:S03]  /*14b0*/  IMAD.IADD R6, R6, 0x1, R5 ;  /* 0x0000000106067824 */ /* 0x000fc600078e0205 */
[----:B------:R-:W1:Y:S01]  /*14c0*/  LDCU.64 UR6, c[0x0][0x388] ;  /* 0x00007100ff0677ac */ /* 0x000e620008000a00 */
[----:B------:R-:W-:-:S04]  /*14d0*/  IMAD.IADD R7, R7, 0x1, R6 ;  /* 0x0000000107077824 */ /* 0x000fc800078e0206 */
[----:B------:R-:W-:-:S04]  /*14e0*/  IMAD.IADD R8, R8, 0x1, R7 ;  /* 0x0000000108087824 */ /* 0x000fc800078e0207 */
[----:B------:R-:W-:-:S04]  /*14f0*/  IMAD.IADD R9, R9, 0x1, R8 ;  /* 0x0000000109097824 */ /* 0x000fc800078e0208 */
[----:B------:R-:W-:-:S04]  /*1500*/  IMAD.IADD R10, R10, 0x1, R9 ;  /* 0x000000010a0a7824 */ /* 0x000fc800078e0209 */
[----:B------:R-:W-:Y:S01]  /*1510*/  IMAD.IADD R11, R11, 0x1, R10 ;  /* 0x000000010b0b7824 */ /* 0x000fe200078e020a */
[----:B------:R-:W-:Y:S01]  /*1520*/  STS [R28], R5 ;  /* 0x000000051c007388 */ /* 0x000fe20000000800 */
[----:B-1----:R-:W-:Y:S02]  /*1530*/  IADD3 R2, P0, PT, R2, UR6, RZ ;  /* 0x0000000602027c10 */ /* 0x002fe4000ff1e0ff */
[----:B------:R-:W-:Y:S01]  /*1540*/  IMAD.IADD R16, R16, 0x1, R11 ;  /* 0x0000000110107824 */ /* 0x000fe200078e020b */
[----:B------:R-:W-:Y:S01]  /*1550*/  STS [R28+0x4], R6 ;  /* 0x000004061c007388 */ /* 0x000fe20000000800 */
[----:B------:R-:W-:Y:S02]  /*1560*/  IADD3.X R3, PT, PT, R3, UR7, RZ, P0, !PT ;  /* 0x0000000703037c10 */ /* 0x000fe400087fe4ff */
[----:B------:R-:W-:Y:S01]  /*1570*/  IMAD.IADD R17, R17, 0x1, R16 ;  /* 0x0000000111117824 */ /* 0x000fe200078e0210 */
[----:B------:R-:W-:Y:S03]  /*1580*/  STS [R28+0x8], R7 ;  /* 0x000008071c007388 */ /* 0x000fe60000000800 */
        /* <DEDUP_REMOVED lines=11> */
[----:B------:R-:W-:Y:S04]  /*1640*/  STS [R28+0x20], R17 ;  /* 0x000020111c007388 */ /* 0x000fe80000000800 */
[----:B------:R-:W-:Y:S04]  /*1650*/  STS [R28+0x24], R18 ;  /* 0x000024121c007388 */ /* 0x000fe80000000800 */
[----:B------:R-:W-:Y:S04]  /*1660*/  STS [R28+0x28], R19 ;  /* 0x000028131c007388 */ /* 0x000fe80000000800 */
[----:B------:R-:W-:Y:S04]  /*1670*/  STS [R28+0x2c], R20 ;  /* 0x00002c141c007388 */ /* 0x000fe80000000800 */
[----:B------:R-:W-:Y:S04]  /*1680*/  STS [R28+0x30], R21 ;  /* 0x000030151c007388 */ /* 0x000fe80000000800 */
[----:B------:R-:W-:Y:S04]  /*1690*/  STS [R28+0x34], R22 ;  /* 0x000034161c007388 */ /* 0x000fe80000000800 */
[----:B------:R-:W-:Y:S01]  /*16a0*/  STS [R28+0x38], R23 ;  /* 0x000038171c007388 */ /* 0x000fe20000000800 */
[----:B------:R-:W-:-:S03]  /*16b0*/  NOP ;  /* 0x0000000000007918 */ /* 0x000fc60000000000 */
[----:B------:R-:W1:Y:S04]  /*16c0*/  LDS R5, [R29] ;  /* 0x000000001d057984 */ /* 0x000e680000000800 */
[----:B------:R-:W2:Y:S04]  /*16d0*/  LDS R7, [R29+0x80] ;  /* 0x000080001d077984 */ /* 0x000ea80000000800 */
[----:B------:R-:W3:Y:S04]  /*16e0*/  LDS R9, [R29+0x100] ;  /* 0x000100001d097984 */ /* 0x000ee80000000800 */
[----:B------:R-:W4:Y:S04]  /*16f0*/  LDS R11, [R29+0x180] ;  /* 0x000180001d0b7984 */ /* 0x000f280000000800 */
[----:B0-----:R-:W0:Y:S04]  /*1700*/  LDS R13, [R29+0x200] ;  /* 0x000200001d0d7984 */ /* 0x001e280000000800 */
[----:B------:R-:W5:Y:S04]  /*1710*/  LDS R15, [R29+0x280] ;  /* 0x000280001d0f7984 */ /* 0x000f680000000800 */
        /* <DEDUP_REMOVED lines=9> */
[----:B-1----:R-:W-:Y:S04]  /*17b0*/  STG.E desc[UR8][R2.64], R5 ;  /* 0x0000000502007986 */ /* 0x002fe8000c101908 */
[----:B--2---:R-:W-:Y:S04]  /*17c0*/  STG.E desc[UR8][R2.64+0x80], R7 ;  /* 0x0000800702007986 */ /* 0x004fe8000c101908 */
[----:B---3--:R-:W-:Y:S04]  /*17d0*/  STG.E desc[UR8][R2.64+0x100], R9 ;  /* 0x0001000902007986 */ /* 0x008fe8000c101908 */
[----:B----4-:R-:W-:Y:S04]  /*17e0*/  STG.E desc[UR8][R2.64+0x180], R11 ;  /* 0x0001800b02007986 */ /* 0x010fe8000c101908 */
[----:B0-----:R-:W-:Y:S04]  /*17f0*/  STG.E desc[UR8][R2.64+0x200], R13 ;  /* 0x0002000d02007986 */ /* 0x001fe8000c101908 */
[----:B-----5:R-:W-:Y:S04]  /*1800*/  STG.E desc[UR8][R2.64+0x280], R15 ;  /* 0x0002800f02007986 */ /* 0x020fe8000c101908 */
[----:B------:R-:W-:Y:S04]  /*1810*/  STG.E desc[UR8][R2.64+0x300], R17 ;  /* 0x0003001102007986 */ /* 0x000fe8000c101908 */
[----:B------:R-:W-:Y:S04]  /*1820*/  STG.E desc[UR8][R2.64+0x380], R19 ;  /* 0x0003801302007986 */ /* 0x000fe8000c101908 */
[----:B------:R-:W-:Y:S04]  /*1830*/  STG.E desc[UR8][R2.64+0x400], R21 ;  /* 0x0004001502007986 */ /* 0x000fe8000c101908 */
[----:B------:R-:W-:Y:S04]  /*1840*/  STG.E desc[UR8][R2.64+0x480], R23 ;  /* 0x0004801702007986 */ /* 0x000fe8000c101908 */
[----:B------:R-:W-:Y:S04]  /*1850*/  STG.E desc[UR8][R2.64+0x500], R25 ;  /* 0x0005001902007986 */ /* 0x000fe8000c101908 */
[----:B------:R-:W-:Y:S04]  /*1860*/  STG.E desc[UR8][R2.64+0x580], R27 ;  /* 0x0005801b02007986 */ /* 0x000fe8000c101908 */
[----:B------:R-:W-:Y:S04]  /*1870*/  STG.E desc[UR8][R2.64+0x600], R31 ;  /* 0x0006001f02007986 */ /* 0x000fe8000c101908 */
[----:B------:R-:W-:Y:S04]  /*1880*/  STG.E desc[UR8][R2.64+0x680], R33 ;  /* 0x0006802102007986 */ /* 0x000fe8000c101908 */
[----:B------:R-:W-:Y:S01]  /*1890*/  STG.E desc[UR8][R2.64+0x700], R35 ;  /* 0x0007002302007986 */ /* 0x000fe2000c101908 */
[----:B------:R-:W-:Y:S05]  /*18a0*/  EXIT ;  /* 0x000000000000794d */ /* 0x000fea0003800000 */
.L_x_0:
[----:B------:R-:W-:-:S13]  /*18b0*/  ISETP.NE.AND P0, PT, R30, RZ, PT ;  /* 0x000000ff1e00720c */ /* 0x000fda0003f05270 */
[----:B------:R-:W-:Y:S05]  /*18c0*/  @!P0 EXIT ;  /* 0x000000000000894d */ /* 0x000fea0003800000 */
[----:B------:R-:W0:Y:S02]  /*18d0*/  LDC.64 R2, c[0x0][0x380] ;  /* 0x0000e000ff027b82 */ /* 0x000e240000000a00 */
[----:B0-----:R-:W-:-:S05]  /*18e0*/  IMAD.WIDE.U32 R2, R31, 0x4, R2 ;  /* 0x000000041f027825 */ /* 0x001fca00078e0002 */
[----:B------:R0:W2:Y:S01]  /*18f0*/  LDG.E R7, desc[UR8][R2.64] ;  /* 0x0000000802077981 */ /* 0x0000a2000c1e1900 */
[----:B------:R-:W1:Y:S02]  /*1900*/  S2R R0, SR_TID.X ;  /* 0x0000000000007919 */ /* 0x000e640000002100 */
[C---:B-1----:R-:W-:Y:S02]  /*1910*/  LOP3.LUT R4, R0.reuse, 0x1f, RZ, 0xc0, !PT ;  /* 0x0000001f00047812 */ /* 0x042fe400078ec0ff */
[----:B------:R-:W-:-:S05]  /*1920*/  LOP3.LUT R5, R0, 0x3e0, RZ, 0xc0, !PT ;  /* 0x000003e000057812 */ /* 0x000fca00078ec0ff */
[----:B------:R-:W-:-:S04]  /*1930*/  IMAD R19, R5, 0xf, R4 ;  /* 0x0000000f05137824 */ /* 0x000fc800078e0204 */
[C---:B------:R-:W-:Y:S01]  /*1940*/  VIADD R5, R19.reuse, 0x20 ;  /* 0x0000002013057836 */ /* 0x040fe20000000000 */
[C---:B------:R-:W-:Y:S01]  /*1950*/  ISETP.GE.U32.AND P3, PT, R19.reuse, R30, PT ;  /* 0x0000001e1300720c */ /* 0x040fe20003f66070 */
[C---:B------:R-:W-:Y:S01]  /*1960*/  VIADD R9, R19.reuse, 0x40 ;  /* 0x0000004013097836 */ /* 0x040fe20000000000 */
[C---:B------:R-:W-:Y:S01]  /*1970*/  LEA R8, P2, R19.reuse, R2, 0x2 ;  /* 0x0000000213087211 */ /* 0x040fe200078410ff */
[----:B------:R-:W-:Y:S01]  /*1980*/  VIADD R11, R19, 0x60 ;  /* 0x00000060130b7836 */ /* 0x000fe20000000000 */
[-C--:B------:R-:W-:Y:S01]  /*1990*/  ISETP.GE.U32.AND P4, PT, R5, R30.reuse, PT ;  /* 0x0000001e0500720c */ /* 0x080fe20003f86070 */
[----:B------:R-:W-:Y:S01]  /*19a0*/  VIADD R5, R19, 0x80 ;  /* 0x0000008013057836 */ /* 0x000fe20000000000 */
[-C--:B------:R-:W-:Y:S01]  /*19b0*/  ISETP.GE.U32.AND P5, PT, R9, R30.reuse, PT ;  /* 0x0000001e0900720c */ /* 0x080fe20003fa6070 */
[----:B------:R-:W-:Y:S01]  /*19c0*/  VIADD R9, R19, 0xa0 ;  /* 0x000000a013097836 */ /* 0x000fe20000000000 */
[-C--:B------:R-:W-:Y:S02]  /*19d0*/  ISETP.GE.U32.AND P6, PT, R11, R30.reuse, PT ;  /* 0x0000001e0b00720c */ /* 0x080fe40003fc6070 */
[-C--:B------:R-:W-:Y:S01]  /*19e0*/  ISETP.GE.U32.AND P0, PT, R5, R30.reuse, PT ;  /* 0x0000001e0500720c */ /* 0x080fe20003f06070 */
[----:B------:R-:W-:Y:S01]  /*19f0*/  VIADD R5, R19, 0xc0 ;  /* 0x000000c013057836 */ /* 0x000fe20000000000 */
[----:B------:R-:W-:Y:S01]  /*1a00*/  ISETP.GE.U32.AND P1, PT, R9, R30, PT ;  /* 0x0000001e0900720c */ /* 0x000fe20003f26070 */
[----:B------:R-:W-:-:S02]  /*1a10*/  IMAD.X R9, RZ, RZ, R3, P2 ;  /* 0x000000ffff097224 */ /* 0x000fc400010e0603 */
[----:B0-----:R-:W-:Y:S01]  /*1a20*/  VIADD R3, R19, 0xe0 ;  /* 0x000000e013037836 */ /* 0x001fe20000000000 */
[----:B------:R-:W-:Y:S01]  /*1a30*/  ISETP.GE.U32.AND P2, PT, R5, R30, PT ;  /* 0x0000001e0500720c */ /* 0x000fe20003f46070 */
[C---:B------:R-:W-:Y:S02]  /*1a40*/  VIADD R5, R19.reuse, 0x100 ;  /* 0x0000010013057836 */ /* 0x040fe40000000000 */
[C---:B------:R-:W-:Y:S02]  /*1a50*/  VIADD R29, R19.reuse, 0x120 ;  /* 0x00000120131d7836 */ /* 0x040fe40000000000 */
[C---:B------:R-:W-:Y:S02]  /*1a60*/  VIADD R28, R19.reuse, 0x140 ;  /* 0x00000140131c7836 */ /* 0x040fe40000000000 */
[C---:B------:R-:W-:Y:S02]  /*1a70*/  VIADD R2, R19.reuse, 0x160 ;  /* 0x0000016013027836 */ /* 0x040fe40000000000 */
[----:B------:R-:W-:-:S02]  /*1a80*/  VIADD R4, R19, 0x1a0 ;  /* 0x000001a013047836 */ /* 0x000fc40000000000 */
[----:B--2---:R-:W-:Y:S02]  /*1a90*/  IMAD.MOV.U32 R13, RZ, RZ, R7 ;  /* 0x000000ffff0d7224 */ /* 0x004fe400078e0007 */
[----:B------:R-:W2:Y:S02]  /*1aa0*/  @!P3 LDG.E R7, desc[UR8][R8.64] ;  /* 0x000000080807b981 */ /* 0x000ea4000c1e1900 */
[----:B------:R-:W-:Y:S01]  /*1ab0*/  IMAD.MOV.U32 R11, RZ, RZ, R13 ;  /* 0x000000ffff0b7224 */ /* 0x000fe200078e000d */
[----:B------:R-:W-:Y:S01]  /*1ac0*/  ISETP.GE.U32.AND P3, PT, R3, R30, PT ;  /* 0x0000001e0300720c */ /* 0x000fe20003f66070 */
[----:B------:R-:W-:-:S04]  /*1ad0*/  VIADD R3, R19, 0x180 ;  /* 0x0000018013037836 */ /* 0x000fc80000000000 */
[----:B------:R-:W3:Y:S01]  /*1ae0*/  @!P4 LDG.E R11, desc[UR8][R8.64+0x80] ;  /* 0x00008008080bc981 */ /* 0x000ee2000c1e1900 */
[----:B------:R-:W-:Y:S01]  /*1af0*/  ISETP.GE.U32.AND P4, PT, R5, R30, PT ;  /* 0x0000001e0500720c */ /* 0x000fe20003f86070 */
[----:B------:R-:W-:Y:S02]  /*1b00*/  VIADD R5, R19, 0x1c0 ;  /* 0x000001c013057836 */ /* 0x000fe40000000000 */
[--C-:B------:R-:W-:Y:S02]  /*1b10*/  IMAD.MOV.U32 R15, RZ, RZ, R13.reuse ;  /* 0x000000ffff0f7224 */ /* 0x100fe400078e000d */
[--C-:B------:R-:W-:Y:S02]  /*1b20*/  IMAD.MOV.U32 R17, RZ, RZ, R13.reuse ;  /* 0x000000ffff117224 */ /* 0x100fe400078e000d */
[--C-:B------:R-:W-:Y:S02]  /*1b30*/  IMAD.MOV.U32 R19, RZ, RZ, R13.reuse ;  /* 0x000000ffff137224 */ /* 0x100fe400078e000d */
[--C-:B------:R-:W-:Y:S01]  /*1b40*/  IMAD.MOV.U32 R21, RZ, RZ, R13.reuse ;  /* 0x000000ffff157224 */ /* 0x100fe200078e000d */
[----:B------:R-:W4:Y:S01]  /*1b50*/  @!P5 LDG.E R15, desc[UR8][R8.64+0x100] ;  /* 0x00010008080fd981 */ /* 0x000f22000c1e1900 */
[----:B------:R-:W-:-:S02]  /*1b60*/  IMAD.MOV.U32 R23, RZ, RZ, R13 ;  /* 0x000000ffff177224 */ /* 0x000fc400078e000d */
[----:B------:R-:W-:Y:S01]  /*1b70*/  IMAD.MOV.U32 R25, RZ, RZ, R13 ;  /* 0x000000ffff197224 */ /* 0x000fe200078e000d */
[----:B------:R-:W5:Y:S01]  /*1b80*/  @!P6 LDG.E R17, desc[UR8][R8.64+0x180] ;  /* 0x000180080811e981 */ /* 0x000f62000c1e1900 */
[-C--:B------:R-:W-:Y:S02]  /*1b90*/  ISETP.GE.U32.AND P5, PT, R29, R30.reuse, PT ;  /* 0x0000001e1d00720c */ /* 0x080fe40003fa6070 */
[-C--:B------:R-:W-:Y:S01]  /*1ba0*/  ISETP.GE.U32.AND P6, PT, R28, R30.reuse, PT ;  /* 0x0000001e1c00720c */ /* 0x080fe20003fc6070 */
[----:B------:R-:W5:Y:S01]  /*1bb0*/  @!P0 LDG.E R19, desc[UR8][R8.64+0x200] ;  /* 0x0002000808138981 */ /* 0x000f62000c1e1900 */
[----:B------:R-:W-:-:S03]  /*1bc0*/  ISETP.GE.U32.AND P0, PT, R2, R30, PT ;  /* 0x0000001e0200720c */ /* 0x000fc60003f06070 */
[----:B------:R-:W5:Y:S01]  /*1bd0*/  @!P1 LDG.E R21, desc[UR8][R8.64+0x280] ;  /* 0x0002800808159981 */ /* 0x000f62000c1e1900 */
[----:B------:R-:W-:-:S03]  /*1be0*/  ISETP.GE.U32.AND P1, PT, R3, R30, PT ;  /* 0x0000001e0300720c */ /* 0x000fc60003f26070 */
[----:B------:R-:W5:Y:S01]  /*1bf0*/  @!P2 LDG.E R23, desc[UR8][R8.64+0x300] ;  /* 0x000300080817a981 */ /* 0x000f62000c1e1900 */
[----:B------:R-:W-:-:S03]  /*1c00*/  ISETP.GE.U32.AND P2, PT, R4, R30, PT ;  /* 0x0000001e0400720c */ /* 0x000fc60003f46070 */
[----:B------:R-:W5:Y:S01]  /*1c10*/  @!P3 LDG.E R25, desc[UR8][R8.64+0x380] ;  /* 0x000380080819b981 */ /* 0x000f62000c1e1900 */
[----:B------:R-:W-:Y:S01]  /*1c20*/  ISETP.GE.U32.AND P3, PT, R5, R30, PT ;  /* 0x0000001e0500720c */ /* 0x000fe20003f66070 */
[--C-:B------:R-:W-:Y:S02]  /*1c30*/  IMAD.MOV.U32 R27, RZ, RZ, R13.reuse ;  /* 0x000000ffff1b7224 */ /* 0x100fe400078e000d */
[--C-:B------:R-:W-:Y:S02]  /*1c40*/  IMAD.MOV.U32 R35, RZ, RZ, R13.reuse ;  /* 0x000000ffff237224 */ /* 0x100fe400078e000d */
[--C-:B------:R-:W-:Y:S02]  /*1c50*/  IMAD.MOV.U32 R37, RZ, RZ, R13.reuse ;  /* 0x000000ffff257224 */ /* 0x100fe400078e000d */
[--C-:B------:R-:W-:Y:S01]  /*1c60*/  IMAD.MOV.U32 R39, RZ, RZ, R13.reuse ;  /* 0x000000ffff277224 */ /* 0x100fe200078e000d */
[----:B------:R-:W5:Y:S01]  /*1c70*/  @!P4 LDG.E R27, desc[UR8][R8.64+0x400] ;  /* 0x00040008081bc981 */ /* 0x000f62000c1e1900 */
[----:B------:R-:W-:-:S02]  /*1c80*/  IMAD.MOV.U32 R41, RZ, RZ, R13 ;  /* 0x000000ffff297224 */ /* 0x000fc400078e000d */
[----:B------:R-:W-:Y:S01]  /*1c90*/  IMAD.MOV.U32 R43, RZ, RZ, R13 ;  /* 0x000000ffff2b7224 */ /* 0x000fe200078e000d */
[----:B------:R-:W5:Y:S04]  /*1ca0*/  @!P5 LDG.E R35, desc[UR8][R8.64+0x480] ;  /* 0x000480080823d981 */ /* 0x000f68000c1e1900 */
[----:B------:R-:W5:Y:S04]  /*1cb0*/  @!P6 LDG.E R37, desc[UR8][R8.64+0x500] ;  /* 0x000500080825e981 */ /* 0x000f68000c1e1900 */
[----:B------:R-:W5:Y:S04]  /*1cc0*/  @!P0 LDG.E R39, desc[UR8][R8.64+0x580] ;  /* 0x0005800808278981 */ /* 0x000f68000c1e1900 */
[----:B------:R-:W5:Y:S04]  /*1cd0*/  @!P1 LDG.E R41, desc[UR8][R8.64+0x600] ;  /* 0x0006000808299981 */ /* 0x000f68000c1e1900 */
[----:B------:R-:W5:Y:S04]  /*1ce0*/  @!P2 LDG.E R43, desc[UR8][R8.64+0x680] ;  /* 0x00068008082ba981 */ /* 0x000f68000c1e1900 */
[----:B------:R-:W5:Y:S01]  /*1cf0*/  @!P3 LDG.E R13, desc[UR8][R8.64+0x700] ;  /* 0x00070008080db981 */ /* 0x000f62000c1e1900 */
[----:B------:R-:W0:Y:S01]  /*1d00*/  S2R R33, SR_LANEID ;  /* 0x0000000000217919 */ /* 0x000e220000000000 */
[----:B------:R-:W1:Y:S01]  /*1d10*/  S2UR UR5, SR_CgaCtaId ;  /* 0x00000000000579c3 */ /* 0x000e620000008800 */
[----:B------:R-:W-:Y:S01]  /*1d20*/  SHF.R.U32.HI R32, RZ, 0x5, R0 ;  /* 0x00000005ff207819 */ /* 0x000fe20000011600 */
[----:B------:R-:W-:Y:S01]  /*1d30*/  UMOV UR4, 0x400 ;  /* 0x0000040000047882 */ /* 0x000fe20000000000 */
[----:B------:R-:W-:Y:S01]  /*1d40*/  ISETP.NE.AND P0, PT, R24, RZ, PT ;  /* 0x000000ff1800720c */ /* 0x000fe20003f05270 */
[----:B-1----:R-:W-:-:S02]  /*1d50*/  ULEA UR4, UR5, UR4, 0x18 ;  /* 0x0000000405047291 */ /* 0x002fc4000f8ec0ff */
[----:B0-----:R-:W-:-:S05]  /*1d60*/  IMAD R6, R32, 0x1e0, R33 ;  /* 0x000001e020067824 */ /* 0x001fca00078e0221 */
        /* <DEDUP_REMOVED lines=36> */
[----:B------:R-:W-:Y:S02]  /*1fb0*/  ISETP.GT.AND P0, PT, R33, RZ, PT ;  /* 0x000000ff2100720c */ /* 0x000fe40003f04270 */
        /* <DEDUP_REMOVED lines=35> */
[----:B0-----:R-:W-:Y:S01]  /*21f0*/  IMAD.IADD R13, R12, 0x1, R13 ;  /* 0x000000010c0d7824 */ /* 0x001fe200078e020d */
[----:B------:R-:W-:-:S04]  /*2200*/  SEL R15, R34, RZ, P3 ;  /* 0x000000ff220f7207 */ /* 0x000fc80001800000 */
[----:B------:R-:W-:Y:S01]  /*2210*/  SEL R12, R13, R12, !P0 ;  /* 0x0000000c0d0c7207 */ /* 0x000fe20004000000 */
[----:B------:R-:W-:Y:S01]  /*2220*/  @!P1 IMAD.IADD R12, R14, 0x1, R13 ;  /* 0x000000010e0c9824 */ /* 0x000fe200078e020d */
[----:B------:R-:W-:-:S03]  /*2230*/  ISETP.NE.AND P0, PT, R0, RZ, PT ;  /* 0x000000ff0000720c */ /* 0x000fc60003f05270 */
[----:B------:R-:W-:-:S05]  /*2240*/  @P2 IMAD.IADD R34, R12, 0x1, R15 ;  /* 0x000000010c222824 */ /* 0x000fca00078e020f */
[----:B------:R-:W-:Y:S01]  /*2250*/  SEL R34, R34, RZ, P0 ;  /* 0x000000ff22227207 */ /* 0x000fe20000000000 */
[----:B------:R-:W-:Y:S06]  /*2260*/  BRA `(.L_x_24) ;  /* 0x0000000c00147947 */ /* 0x000fec0003800000 */
.L_x_23:
[----:B0-----:R-:W-:Y:S02]  /*2270*/  IADD3 R12, PT, PT, R9, R8, R7 ;  /* 0x00000008090c7210 */ /* 0x001fe40007ffe007 */
[----:B------:R-:W-:Y:S02]  /*2280*/  ISETP.GT.AND P0, PT, R33, RZ, PT ;  /* 0x000000ff2100720c */ /* 0x000fe40003f04270 */
[----:B------:R-:W-:Y:S02]  /*2290*/  IADD3 R12, PT, PT, R11, R10, R12 ;  /* 0x0000000a0b0c7210 */ /* 0x000fe40007ffe00c */
[----:B------:R-:W-:Y:S02]  /*22a0*/  ISETP.NE.AND P1, PT, R33, 0x1f, PT ;  /* 0x0000001f2100780c */ /* 0x000fe40003f25270 */
        /* <DEDUP_REMOVED lines=56> */
.L_x_26:
[----:B------:R-:W-:Y:S05]  /*2630*/  NANOSLEEP 0x1c2 ;  /* 0x000001c20000795d */ /* 0x000fea0003800000 */
[----:B------:R-:W-:Y:S01]  /*2640*/  NOP ;  /* 0x0000000000007918 */ /* 0x000fe20000000000 */
.L_x_27:
[----:B------:R-:W-:-:S05]  /*2650*/  IMAD.WIDE R24, R35, 0x8, R12 ;  /* 0x0000000823187825 */ /* 0x000fca00078e020c */
[----:B------:R-:W2:Y:S01]  /*2660*/  LD.E.64.STRONG.GPU R12, desc[UR8][R24.64+0x100] ;  /* 0x00010008180c7980 */ /* 0x000ea2000c10fb00 */
[----:B------:R-:W-:Y:S01]  /*2670*/  UMOV UR5, 0xffffffff ;  /* 0xffffffff00057882 */ /* 0x000fe20000000000 */
[----:B--2---:R-:W-:Y:S02]  /*2680*/  ISETP.NE.AND P0, PT, R12, 0x63, PT ;  /* 0x000000630c00780c */ /* 0x004fe40003f05270 */
[----:B------:R-:W-:Y:S11]  /*2690*/  BRA.DIV UR5, `(.L_x_28) ;  /* 0x0000001a05087947 */ /* 0x000ff6000b800000 */
[----:B------:R-:W-:-:S13]  /*26a0*/  VOTE.ANY P0, !P0 ;  /* 0x0000000000ff7806 */ /* 0x000fda0004000100 */
.L_x_76:
[----:B------:R-:W-:Y:S05]  /*26b0*/  @!P0 BRA `(.L_x_29) ;  /* 0x0000000000308947 */ /* 0x000fea0003800000 */
.L_x_33:
[----:B------:R-:W-:Y:S05]  /*26c0*/  YIELD ;  /* 0x0000000000007946 */ /* 0x000fea0003800000 */
[----:B------:R-:W-:Y:S05]  /*26d0*/  @P1 BRA `(.L_x_30) ;  /* 0x0000000000081947 */ /* 0x000fea0003800000 */
[----:B------:R0:W-:Y:S06]  /*26e0*/  MEMBAR.SC.CTA ;  /* 0x0000000000007992 */ /* 0x0001ec0000000000 */
[----:B0-----:R-:W-:Y:S05]  /*26f0*/  BRA `(.L_x_31) ;  /* 0x0000000000087947 */ /* 0x001fea0003800000 */
.L_x_30:
[----:B------:R-:W-:Y:S05]  /*2700*/  NANOSLEEP 0x15e ;  /* 0x0000015e0000795d */ /* 0x000fea0003800000 */
[----:B------:R-:W-:Y:S01]  /*2710*/  NOP ;  /* 0x0000000000007918 */ /* 0x000fe20000000000 */
.L_x_31:
[----:B------:R-:W2:Y:S01]  /*2720*/  LD.E.64.STRONG.GPU R12, desc[UR8][R24.64+0x100] ;  /* 0x00010008180c7980 */ /* 0x000ea2000c10fb00 */
[----:B------:R-:W-:Y:S01]  /*2730*/  UMOV UR5, 0xffffffff ;  /* 0xffffffff00057882 */ /* 0x000fe20000000000 */
[----:B--2---:R-:W-:Y:S02]  /*2740*/  ISETP.NE.AND P0, PT, R12, 0x63, PT ;  /* 0x000000630c00780c */ /* 0x004fe40003f05270 */
[----:B------:R-:W-:Y:S11]  /*2750*/  BRA.DIV UR5, `(.L_x_32) ;  /* 0x0000001605f87947 */ /* 0x000ff6000b800000 */
[----:B------:R-:W-:-:S13]  /*2760*/  VOTE.ANY P0, !P0 ;  /* 0x0000000000ff7806 */ /* 0x000fda0004000100 */
.L_x_79:
[----:B------:R-:W-:Y:S05]  /*2770*/  @P0 BRA `(.L_x_33) ;  /* 0xfffffffc00d00947 */ /* 0x000fea000383ffff */
.L_x_29:
[----:B------:R-:W-:Y:S01]  /*2780*/  UMOV UR5, 0xffffffff ;  /* 0xffffffff00057882 */ /* 0x000fe20000000000 */
[----:B------:R-:W-:Y:S02]  /*2790*/  ISETP.NE.AND P3, PT, R12, 0x65, PT ;  /* 0x000000650c00780c */ /* 0x000fe40003f65270 */
[----:B------:R-:W-:Y:S11]  /*27a0*/  BRA.DIV UR5, `(.L_x_34) ;  /* 0x0000001a05047947 */ /* 0x000ff6000b800000 */
[----:B------:R-:W0:Y:S01]  /*27b0*/  S2R R36, SR_GEMASK ;  /* 0x0000000000247919 */ /* 0x000e220000003c00 */
[----:B------:R-:W-:Y:S01]  /*27c0*/  VOTE.ANY R14, PT, !P3 ;  /* 0x00000000000e7806 */ /* 0x000fe200058e0100 */
        /* <DEDUP_REMOVED lines=11> */
[----:B------:R-:W-:Y:S02]  /*2880*/  IMAD.IADD R37, R34, 0x1, R13 ;  /* 0x0000000122257824 */ /* 0x000fe400078e020d */
[----:B------:R-:W-:-:S03]  /*2890*/  VIADD R13, R33, 0x10 ;  /* 0x00000010210d7836 */ /* 0x000fc60000000000 */
[----:B------:R-:W1:Y:S02]  /*28a0*/  SHFL.DOWN PT, R34, R37, 0x2, R40 ;  /* 0x0840000025227989 */ /* 0x000e6400000e0028 */
[-C--:B------:R-:W-:Y:S02]  /*28b0*/  ISETP.GT.AND P3, PT, R13, R40.reuse, PT ;  /* 0x000000280d00720c */ /* 0x080fe40003f64270 */
[----:B-1----:R-:W-:Y:S02]  /*28c0*/  SEL R34, R34, RZ, !P0 ;  /* 0x000000ff22227207 */ /* 0x002fe40004000000 */
[----:B------:R-:W-:-:S03]  /*28d0*/  ISETP.GT.AND P0, PT, R38, R40, PT ;  /* 0x000000282600720c */ /* 0x000fc60003f04270 */
[----:B------:R-:W-:Y:S02]  /*28e0*/  IMAD.IADD R45, R37, 0x1, R34 ;  /* 0x00000001252d7824 */ /* 0x000fe400078e0222 */
[----:B------:R-:W-:-:S03]  /*28f0*/  VIADD R37, R33, 0x8 ;  /* 0x0000000821257836 */ /* 0x000fc60000000000 */
[----:B------:R-:W1:Y:S02]  /*2900*/  SHFL.DOWN PT, R34, R45, 0x4, R40 ;  /* 0x088000002d227989 */ /* 0x000e6400000e0028 */
[----:B-1----:R-:W-:Y:S02]  /*2910*/  SEL R34, R34, RZ, !P0 ;  /* 0x000000ff22227207 */ /* 0x002fe40004000000 */
[----:B------:R-:W-:-:S03]  /*2920*/  ISETP.GT.AND P0, PT, R37, R40, PT ;  /* 0x000000282500720c */ /* 0x000fc60003f04270 */
[----:B------:R-:W-:-:S05]  /*2930*/  IMAD.IADD R44, R45, 0x1, R34 ;  /* 0x000000012d2c7824 */ /* 0x000fca00078e0222 */
[----:B------:R-:W1:Y:S02]  /*2940*/  SHFL.DOWN PT, R34, R44, 0x8, R40 ;  /* 0x090000002c227989 */ /* 0x000e6400000e0028 */
[----:B-1----:R-:W-:Y:S02]  /*2950*/  SEL R41, R34, RZ, !P0 ;  /* 0x000000ff22297207 */ /* 0x002fe40004000000 */
[----:B------:R-:W-:-:S03]  /*2960*/  ISETP.NE.AND P0, PT, R12, 0x65, PT ;  /* 0x000000650c00780c */ /* 0x000fc60003f05270 */
[----:B------:R-:W-:Y:S01]  /*2970*/  IMAD.IADD R41, R44, 0x1, R41 ;  /* 0x000000012c297824 */ /* 0x000fe200078e0229 */
[----:B0-----:R-:W-:-:S04]  /*2980*/  IADD3 R44, P4, PT, R24, 0x100, RZ ;  /* 0x00000100182c7810 */ /* 0x001fc80007f9e0ff */
[----:B------:R-:W0:Y:S01]  /*2990*/  SHFL.DOWN PT, R34, R41, 0x10, R40 ;  /* 0x0a00000029227989 */ /* 0x000e2200000e0028 */
[----:B------:R-:W-:-:S04]  /*29a0*/  IMAD.X R45, RZ, RZ, R25, P4 ;  /* 0x000000ffff2d7224 */ /* 0x000fc800020e0619 */
[----:B------:R-:W-:Y:S02]  /*29b0*/  VOTE.ALL P0, P0 ;  /* 0x0000000000ff7806 */ /* 0x000fe40000000000 */
[----:B0-----:R-:W-:-:S05]  /*29c0*/  SEL R34, R34, RZ, !P3 ;  /* 0x000000ff22227207 */ /* 0x001fca0005800000 */
[----:B------:R-:W-:-:S07]  /*29d0*/  IMAD.IADD R40, R41, 0x1, R34 ;  /* 0x0000000129287824 */ /* 0x000fce00078e0222 */
.L_x_88:
[----:B------:R-:W-:Y:S05]  /*29e0*/  @!P0 BRA `(.L_x_35) ;  /* 0x0000000000d48947 */ /* 0x000fea0003800000 */
.L_x_43:
[----:B------:R-:W-:-:S05]  /*29f0*/  IMAD.WIDE R24, R35, 0x8, R44 ;  /* 0x0000000823187825 */ /* 0x000fca00078e022c */
[----:B------:R-:W2:Y:S01]  /*2a00*/  LD.E.64.STRONG.GPU R12, desc[UR8][R24.64+-0x100] ;  /* 0xffff0008180c7980 */ /* 0x000ea2000c10fb00 */
[----:B------:R-:W-:Y:S05]  /*2a10*/  YIELD ;  /* 0x0000000000007946 */ /* 0x000fea0003800000 */
[----:B------:R-:W-:Y:S01]  /*2a20*/  UMOV UR5, 0xffffffff ;  /* 0xffffffff00057882 */ /* 0x000fe20000000000 */
[----:B--2---:R-:W-:Y:S02]  /*2a30*/  ISETP.NE.AND P0, PT, R12, 0x63, PT ;  /* 0x000000630c00780c */ /* 0x004fe40003f05270 */
[----:B------:R-:W-:Y:S11]  /*2a40*/  BRA.DIV UR5, `(.L_x_36) ;  /* 0x0000001a05607947 */ /* 0x000ff6000b800000 */
[----:B------:R-:W-:-:S13]  /*2a50*/  VOTE.ANY P0, !P0 ;  /* 0x0000000000ff7806 */ /* 0x000fda0004000100 */
.L_x_91:
[----:B------:R-:W-:Y:S05]  /*2a60*/  @!P0 BRA `(.L_x_37) ;  /* 0x0000000000308947 */ /* 0x000fea0003800000 */
.L_x_41:
[----:B------:R-:W-:Y:S05]  /*2a70*/  YIELD ;  /* 0x0000000000007946 */ /* 0x000fea0003800000 */
[----:B------:R-:W-:Y:S05]  /*2a80*/  @P1 BRA `(.L_x_38) ;  /* 0x0000000000081947 */ /* 0x000fea0003800000 */
[----:B------:R0:W-:Y:S06]  /*2a90*/  MEMBAR.SC.CTA ;  /* 0x0000000000007992 */ /* 0x0001ec0000000000 */
[----:B0-----:R-:W-:Y:S05]  /*2aa0*/  BRA `(.L_x_39) ;  /* 0x0000000000087947 */ /* 0x001fea0003800000 */
.L_x_38:
[----:B------:R-:W-:Y:S05]  /*2ab0*/  NANOSLEEP 0x15e ;  /* 0x0000015e0000795d */ /* 0x000fea0003800000 */
[----:B------:R-:W-:Y:S01]  /*2ac0*/  NOP ;  /* 0x0000000000007918 */ /* 0x000fe20000000000 */
.L_x_39:
[----:B------:R-:W2:Y:S01]  /*2ad0*/  LD.E.64.STRONG.GPU R12, desc[UR8][R24.64+-0x100] ;  /* 0xffff0008180c7980 */ /* 0x000ea2000c10fb00 */
[----:B------:R-:W-:Y:S01]  /*2ae0*/  UMOV UR5, 0xffffffff ;  /* 0xffffffff00057882 */ /* 0x000fe20000000000 */
[----:B--2---:R-:W-:Y:S02]  /*2af0*/  ISETP.NE.AND P0, PT, R12, 0x63, PT ;  /* 0x000000630c00780c */ /* 0x004fe40003f05270 */
[----:B------:R-:W-:Y:S11]  /*2b00*/  BRA.DIV UR5, `(.L_x_40) ;  /* 0x0000001a05507947 */ /* 0x000ff6000b800000 */
[----:B------:R-:W-:-:S13]  /*2b10*/  VOTE.ANY P0, !P0 ;  /* 0x0000000000ff7806 */ /* 0x000fda0004000100 */
.L_x_94:
[----:B------:R-:W-:Y:S05]  /*2b20*/  @P0 BRA `(.L_x_41) ;  /* 0xfffffffc00d00947 */ /* 0x000fea000383ffff */
.L_x_37:
        /* <DEDUP_REMOVED lines=8> */
[----:B------:R0:W1:Y:S02]  /*2bb0*/  POPC R24, R25 ;  /* 0x0000001900187309 */ /* 0x0000640000000000 */
[C---:B0-----:R-:W-:Y:S01]  /*2bc0*/  VIADD R25, R33.reuse, 0x10 ;  /* 0x0000001021197836 */ /* 0x041fe20000000000 */
[----:B-1----:R-:W0:Y:S01]  /*2bd0*/  SHFL.DOWN PT, R34, R13, 0x1, R24 ;  /* 0x082000000d227989 */ /* 0x002e2200000e0018 */
[----:B------:R-:W-:-:S03]  /*2be0*/  ISETP.GE.AND P0, PT, R33, R24, PT ;  /* 0x000000182100720c */ /* 0x000fc60003f06270 */
        /* <DEDUP_REMOVED lines=20> */
.L_x_103:
[----:B------:R-:W-:Y:S05]  /*2d30*/  @P0 BRA `(.L_x_43) ;  /* 0xfffffffc002c0947 */ /* 0x000fea000383ffff */
.L_x_35:
[----:B------:R-:W-:Y:S01]  /*2d40*/  ISETP.NE.AND P0, PT, R33, RZ, PT ;  /* 0x000000ff2100720c */ /* 0x000fe20003f05270 */
[----:B------:R-:W0:Y:S01]  /*2d50*/  @!P2 S2R R13, SR_CgaCtaId ;  /* 0x00000000000da919 */ /* 0x000e220000008800 */
[----:B------:R-:W-:Y:S01]  /*2d60*/  @!P2 MOV R12, 0x400 ;  /* 0x00000400000ca802 */ /* 0x000fe20000000f00 */
[----:B------:R-:W-:Y:S02]  /*2d70*/  @!P2 IMAD.IADD R15, R15, 0x1, R40 ;  /* 0x000000010f0fa824 */ /* 0x000fe400078e0228 */
[----:B------:R-:W-:-:S05]  /*2d80*/  @!P2 IMAD.MOV.U32 R14, RZ, RZ, 0x65 ;  /* 0x00000065ff0ea424 */ /* 0x000fca00078e00ff */
[----:B------:R1:W-:Y:S03]  /*2d90*/  @!P2 ST.E.64.STRONG.GPU desc[UR8][R42.64+0x100], R14 ;  /* 0x0001000e2a00a985 */ /* 0x0003e6000c10fb08 */
[----:B------:R-:W-:Y:S01]  /*2da0*/  @!P0 MOV R24, 0x400 ;  /* 0x0000040000188802 */ /* 0x000fe20000000f00 */
[----:B------:R-:W2:Y:S01]  /*2db0*/  @!P0 S2R R25, SR_CgaCtaId ;  /* 0x0000000000198919 */ /* 0x000ea20000008800 */
[----:B0-----:R-:W-:Y:S01]  /*2dc0*/  @!P2 LEA R13, R13, R12, 0x18 ;  /* 0x0000000c0d0da211 */ /* 0x001fe200078ec0ff */
[----:B------:R-:W-:Y:S02]  /*2dd0*/  IMAD.MOV.U32 R12, RZ, RZ, R32 ;  /* 0x000000ffff0c7224 */ /* 0x000fe400078e0020 */
[----:B------:R-:W-:Y:S02]  /*2de0*/  @!P0 IMAD.MOV.U32 R12, RZ, RZ, R40 ;  /* 0x000000ffff0c8224 */ /* 0x000fe400078e0028 */
[----:B------:R1:W-:Y:S04]  /*2df0*/  @!P2 STS [R13+0x8], R15 ;  /* 0x0000080f0d00a388 */ /* 0x0003e80000000800 */
[----:B------:R1:W-:Y:S01]  /*2e00*/  @!P2 STS [R13+0x4], R40 ;  /* 0x000004280d00a388 */ /* 0x0003e20000000800 */
[----:B--2---:R-:W-:-:S05]  /*2e10*/  @!P0 LEA R25, R25, R24, 0x18 ;  /* 0x0000001819198211 */ /* 0x004fca00078ec0ff */
[----:B------:R1:W-:Y:S02]  /*2e20*/  @!P0 STS [R25+0x24], R40 ;  /* 0x0000242819008388 */ /* 0x0003e40000000800 */
.L_x_25:
[----:B------:R-:W-:Y:S05]  /*2e30*/  WARPSYNC.ALL ;  /* 0x0000000000007948 */ /* 0x000fea0003800000 */
[----:B------:R-:W0:Y:S08]  /*2e40*/  S2UR UR5, SR_CgaCtaId ;  /* 0x00000000000579c3 */ /* 0x000e300000008800 */
[----:B------:R-:W-:Y:S01]  /*2e50*/  BAR.SYNC.DEFER_BLOCKING 0x0 ;  /* 0x0000000000007b1d */ /* 0x000fe20000010000 */
[----:B------:R-:W-:-:S05]  /*2e60*/  ISETP.NE.AND P0, PT, R0, RZ, PT ;  /* 0x000000ff0000720c */ /* 0x000fca0003f05270 */
[----:B------:R-:W-:Y:S02]  /*2e70*/  UMOV UR4, 0x400 ;  /* 0x0000040000047882 */ /* 0x000fe40000000000 */
[----:B0-----:R-:W-:-:S09]  /*2e80*/  ULEA UR4, UR5, UR4, 0x18 ;  /* 0x0000000405047291 */ /* 0x001fd2000f8ec0ff */
[----:B-1----:R-:W0:Y:S02]  /*2e90*/  LDS R13, [UR4+0x24] ;  /* 0x00002404ff0d7984 */ /* 0x002e240008000800 */
[----:B0-----:R-:W-:-:S05]  /*2ea0*/  SEL R13, R13, RZ, P0 ;  /* 0x000000ff0d0d7207 */ /* 0x001fca0000000000 */
[----:B------:R-:W-:-:S07]  /*2eb0*/  IMAD.IADD R34, R13, 0x1, R12 ;  /* 0x000000010d227824 */ /* 0x000fce00078e020c */
.L_x_24:
[----:B------:R-:W-:Y:S01]  /*2ec0*/  IMAD.IADD R7, R7, 0x1, R34 ;  /* 0x0000000107077824 */ /* 0x000fe200078e0222 */
[----:B------:R-:W0:Y:S01]  /*2ed0*/  S2R R13, SR_LANEID ;  /* 0x00000000000d7919 */ /* 0x000e220000000000 */
[----:B------:R-:W-:Y:S02]  /*2ee0*/  BAR.SYNC.DEFER_BLOCKING 0x0 ;  /* 0x0000000000007b1d */ /* 0x000fe40000010000 */
[----:B------:R-:W-:Y:S01]  /*2ef0*/  IMAD.IADD R8, R8, 0x1, R7 ;  /* 0x0000000108087824 */ /* 0x000fe200078e0207 */
[----:B------:R-:W-:-:S03]  /*2f00*/  ISETP.NE.AND P0, PT, R0, RZ, PT ;  /* 0x000000ff0000720c */ /* 0x000fc60003f05270 */
[----:B------:R-:W-:Y:S01]  /*2f10*/  IMAD.IADD R9, R9, 0x1, R8 ;  /* 0x0000000109097824 */ /* 0x000fe200078e0208 */
[----:B------:R-:W1:Y:S03]  /*2f20*/  LDCU.64 UR6, c[0x0][0x388] ;  /* 0x00007100ff0677ac */ /* 0x000e660008000a00 */
[----:B------:R-:W-:-:S04]  /*2f30*/  IMAD.IADD R10, R10, 0x1, R9 ;  /* 0x000000010a0a7824 */ /* 0x000fc800078e0209 */
[----:B------:R-:W-:-:S04]  /*2f40*/  IMAD.IADD R11, R11, 0x1, R10 ;  /* 0x000000010b0b7824 */ /* 0x000fc800078e020a */
[----:B------:R-:W-:-:S04]  /*2f50*/  IMAD.IADD R16, R16, 0x1, R11 ;  /* 0x0000000110107824 */ /* 0x000fc800078e020b */
[----:B------:R-:W-:-:S04]  /*2f60*/  IMAD.IADD R17, R17, 0x1, R16 ;  /* 0x0000000111117824 */ /* 0x000fc800078e0210 */
[----:B------:R-:W-:Y:S02]  /*2f70*/  IMAD.IADD R18, R18, 0x1, R17 ;  /* 0x0000000112127824 */ /* 0x000fe400078e0211 */
[----:B0-----:R-:W-:Y:S02]  /*2f80*/  IMAD R12, R13, 0x38, R6 ;  /* 0x000000380d0c7824 */ /* 0x001fe400078e0206 */
[----:B------:R-:W-:-:S03]  /*2f90*/  IMAD.IADD R19, R19, 0x1, R18 ;  /* 0x0000000113137824 */ /* 0x000fc600078e0212 */
[----:B------:R-:W-:Y:S01]  /*2fa0*/  STS [R12], R7 ;  /* 0x000000070c007388 */ /* 0x000fe20000000800 */
[----:B------:R-:W-:-:S03]  /*2fb0*/  IMAD.IADD R20, R20, 0x1, R19 ;  /* 0x0000000114147824 */ /* 0x000fc600078e0213 */
[----:B------:R0:W-:Y:S01]  /*2fc0*/  STS [R12+0x4], R8 ;  /* 0x000004080c007388 */ /* 0x0001e20000000800 */
[----:B------:R-:W-:-:S03]  /*2fd0*/  IMAD.IADD R21, R21, 0x1, R20 ;  /* 0x0000000115157824 */ /* 0x000fc600078e0214 */
[----:B------:R2:W-:Y:S01]  /*2fe0*/  STS [R12+0x8], R9 ;  /* 0x000008090c007388 */ /* 0x0005e20000000800 */
[----:B------:R-:W-:-:S03]  /*2ff0*/  IMAD.IADD R22, R22, 0x1, R21 ;  /* 0x0000000116167824 */ /* 0x000fc600078e0215 */
[----:B------:R-:W-:Y:S01]  /*3000*/  STS [R12+0xc], R10 ;  /* 0x00000c0a0c007388 */ /* 0x000fe20000000800 */
[----:B------:R-:W-:-:S03]  /*3010*/  IMAD.IADD R23, R23, 0x1, R22 ;  /* 0x0000000117177824 */ /* 0x000fc600078e0216 */
[----:B------:R-:W-:Y:S01]  /*3020*/  STS [R12+0x10], R11 ;  /* 0x0000100b0c007388 */ /* 0x000fe20000000800 */
[----:B------:R-:W-:-:S03]  /*3030*/  IMAD.IADD R26, R26, 0x1, R23 ;  /* 0x000000011a1a7824 */ /* 0x000fc600078e0217 */
[----:B------:R-:W-:Y:S01]  /*3040*/  STS [R12+0x14], R16 ;  /* 0x000014100c007388 */ /* 0x000fe20000000800 */
[----:B------:R-:W-:-:S03]  /*3050*/  IMAD.IADD R27, R27, 0x1, R26 ;  /* 0x000000011b1b7824 */ /* 0x000fc600078e021a */
[----:B------:R-:W-:Y:S04]  /*3060*/  STS [R12+0x18], R17 ;  /* 0x000018110c007388 */ /* 0x000fe80000000800 */
[----:B------:R-:W-:Y:S04]  /*3070*/  STS [R12+0x1c], R18 ;  /* 0x00001c120c007388 */ /* 0x000fe80000000800 */
[----:B------:R-:W-:Y:S04]  /*3080*/  STS [R12+0x20], R19 ;  /* 0x000020130c007388 */ /* 0x000fe80000000800 */
[----:B------:R-:W-:Y:S04]  /*3090*/  STS [R12+0x24], R20 ;  /* 0x000024140c007388 */ /* 0x000fe80000000800 */
[----:B------:R-:W-:Y:S04]  /*30a0*/  STS [R12+0x28], R21 ;  /* 0x000028150c007388 */ /* 0x000fe80000000800 */
[----:B------:R-:W-:Y:S04]  /*30b0*/  STS [R12+0x2c], R22 ;  /* 0x00002c160c007388 */ /* 0x000fe80000000800 */
[----:B------:R-:W-:Y:S04]  /*30c0*/  STS [R12+0x30], R23 ;  /* 0x000030170c007388 */ /* 0x000fe80000000800 */
[----:B------:R-:W-:Y:S04]  /*30d0*/  STS [R12+0x34], R26 ;  /* 0x0000341a0c007388 */ /* 0x000fe80000000800 */
[----:B------:R3:W-:Y:S01]  /*30e0*/  STS [R12+0x38], R27 ;  /* 0x0000381b0c007388 */ /* 0x0007e20000000800 */
[----:B------:R-:W-:-:S03]  /*30f0*/  NOP ;  /* 0x0000000000007918 */ /* 0x000fc60000000000 */
[----:B------:R-:W-:Y:S04]  /*3100*/  LDS R7, [R6] ;  /* 0x0000000006077984 */ /* 0x000fe80000000800 */
[----:B------:R-:W-:Y:S04]  /*3110*/  LDS R11, [R6+0x80] ;  /* 0x00008000060b7984 */ /* 0x000fe80000000800 */
        /* <DEDUP_REMOVED lines=12> */
[----:B------:R4:W-:Y:S04]  /*31e0*/  LDS R41, [R6+0x700] ;  /* 0x0007000006297984 */ /* 0x0009e80000000800 */
[----:B------:R-:W-:Y:S01]  /*31f0*/  @!P0 STS [UR4+0x1e00], R30 ;  /* 0x001e001eff008988 */ /* 0x000fe20008000804 */
[----:B------:R-:W-:Y:S06]  /*3200*/  BAR.SYNC.DEFER_BLOCKING 0x0 ;  /* 0x0000000000007b1d */ /* 0x000fec0000010000 */
[----:B0-----:R-:W2:Y:S01]  /*3210*/  S2R R8, SR_TID.X ;  /* 0x0000000000087919 */ /* 0x001ea20000002100 */
[----:B------:R-:W0:Y:S01]  /*3220*/  LDS R0, [UR4+0x1e00] ;  /* 0x001e0004ff007984 */ /* 0x000e220008000800 */
[----:B--2---:R-:W-:-:S02]  /*3230*/  LOP3.LUT R9, R8, 0x1f, RZ, 0xc0, !PT ;  /* 0x0000001f08097812 */ /* 0x004fc400078ec0ff */
[----:B------:R-:W-:-:S05]  /*3240*/  LOP3.LUT R8, R8, 0x3e0, RZ, 0xc0, !PT ;  /* 0x000003e008087812 */ /* 0x000fca00078ec0ff */
[----:B---3--:R-:W-:-:S04]  /*3250*/  IMAD R12, R8, 0xf, R9 ;  /* 0x0000000f080c7824 */ /* 0x008fc800078e0209 */
[C---:B------:R-:W-:Y:S01]  /*3260*/  VIADD R43, R12.reuse, 0x20 ;  /* 0x000000200c2b7836 */ /* 0x040fe20000000000 */
[----:B------:R-:W-:Y:S01]  /*3270*/  IADD3 R31, P0, PT, R31, R12, RZ ;  /* 0x0000000c1f1f7210 */ /* 0x000fe20007f1e0ff */
[C---:B------:R-:W-:Y:S02]  /*3280*/  VIADD R45, R12.reuse, 0x40 ;  /* 0x000000400c2d7836 */ /* 0x040fe40000000000 */
[----:B----4-:R-:W-:Y:S02]  /*3290*/  VIADD R6, R12, 0xc0 ;  /* 0x000000c00c067836 */ /* 0x010fe40000000000 */
[----:B------:R-:W-:Y:S01]  /*32a0*/  IMAD.X R10, RZ, RZ, RZ, P0 ;  /* 0x000000ffff0a7224 */ /* 0x000fe200000e06ff */
[----:B-1----:R-:W-:-:S04]  /*32b0*/  LEA R8, P0, R31, UR6, 0x2 ;  /* 0x000000061f087c11 */ /* 0x002fc8000f8010ff */
[----:B------:R-:W-:Y:S01]  /*32c0*/  LEA.HI.X R9, R31, UR7, R10, 0x2, P0 ;  /* 0x000000071f097c11 */ /* 0x000fe200080f140a */
[C---:B------:R-:W-:Y:S01]  /*32d0*/  VIADD R31, R12.reuse, 0x60 ;  /* 0x000000600c1f7836 */ /* 0x040fe20000000000 */
[CC--:B0-----:R-:W-:Y:S02]  /*32e0*/  ISETP.GE.AND P3, PT, R12.reuse, R0.reuse, PT ;  /* 0x000000000c00720c */ /* 0x0c1fe40003f66270 */
[-C--:B------:R-:W-:Y:S01]  /*32f0*/  ISETP.GE.AND P4, PT, R43, R0.reuse, PT ;  /* 0x000000002b00720c */ /* 0x080fe20003f86270 */
[C---:B------:R-:W-:Y:S01]  /*3300*/  VIADD R43, R12.reuse, 0x80 ;  /* 0x000000800c2b7836 */ /* 0x040fe20000000000 */
[-C--:B------:R-:W-:Y:S01]  /*3310*/  ISETP.GE.AND P5, PT, R45, R0.reuse, PT ;  /* 0x000000002d00720c */ /* 0x080fe20003fa6270 */
[C---:B------:R-:W-:Y:S01]  /*3320*/  VIADD R45, R12.reuse, 0xa0 ;  /* 0x000000a00c2d7836 */ /* 0x040fe20000000000 */
[-C--:B------:R-:W-:Y:S01]  /*3330*/  ISETP.GE.AND P6, PT, R31, R0.reuse, PT ;  /* 0x000000001f00720c */ /* 0x080fe20003fc6270 */
[C---:B------:R-:W-:Y:S01]  /*3340*/  VIADD R31, R12.reuse, 0xe0 ;  /* 0x000000e00c1f7836 */ /* 0x040fe20000000000 */
[-C--:B------:R-:W-:Y:S01]  /*3350*/  ISETP.GE.AND P0, PT, R43, R0.reuse, PT ;  /* 0x000000002b00720c */ /* 0x080fe20003f06270 */
[----:B------:R-:W-:Y:S01]  /*3360*/  VIADD R43, R12, 0x100 ;  /* 0x000001000c2b7836 */ /* 0x000fe20000000000 */
[----:B------:R-:W-:-:S02]  /*3370*/  ISETP.GE.AND P1, PT, R45, R0, PT ;  /* 0x000000002d00720c */ /* 0x000fc40003f26270 */
[-C--:B------:R-:W-:Y:S01]  /*3380*/  ISETP.GE.AND P2, PT, R6, R0.reuse, PT ;  /* 0x000000000600720c */ /* 0x080fe20003f46270 */
[----:B------:R0:W-:Y:S01]  /*3390*/  @!P3 STG.E desc[UR8][R8.64], R7 ;  /* 0x000000070800b986 */ /* 0x0001e2000c101908 */
[----:B------:R-:W-:-:S03]  /*33a0*/  ISETP.GE.AND P3, PT, R31, R0, PT ;  /* 0x000000001f00720c */ /* 0x000fc60003f66270 */
        /* <DEDUP_REMOVED lines=14> */
[----:B------:R0:W-:Y:S04]  /*3490*/  @!P4 STG.E desc[UR8][R8.64+0x400], R25 ;  /* 0x000400190800c986 */ /* 0x0001e8000c101908 */
[----:B------:R0:W-:Y:S04]  /*34a0*/  @!P5 STG.E desc[UR8][R8.64+0x480], R27 ;  /* 0x0004801b0800d986 */ /* 0x0001e8000c101908 */
[----:B------:R0:W-:Y:S04]  /*34b0*/  @!P6 STG.E desc[UR8][R8.64+0x500], R33 ;  /* 0x000500210800e986 */ /* 0x0001e8000c101908 */
[----:B------:R0:W-:Y:S04]  /*34c0*/  @!P0 STG.E desc[UR8][R8.64+0x580], R35 ;  /* 0x0005802308008986 */ /* 0x0001e8000c101908 */
[----:B------:R0:W-:Y:S04]  /*34d0*/  @!P1 STG.E desc[UR8][R8.64+0x600], R37 ;  /* 0x0006002508009986 */ /* 0x0001e8000c101908 */
[----:B------:R0:W-:Y:S01]  /*34e0*/  @!P2 STG.E desc[UR8][R8.64+0x680], R39 ;  /* 0x000680270800a986 */ /* 0x0001e2000c101908 */
[----:B------:R-:W-:Y:S05]  /*34f0*/  @P3 EXIT ;  /* 0x000000000000394d */ /* 0x000fea0003800000 */
[----:B------:R-:W-:Y:S01]  /*3500*/  STG.E desc[UR8][R8.64+0x700], R41 ;  /* 0x0007002908007986 */ /* 0x000fe2000c101908 */
[----:B------:R-:W-:Y:S05]  /*3510*/  EXIT ;  /* 0x000000000000794d */ /* 0x000fea0003800000 */
.L_x_7:
[----:B------:R-:W-:Y:S01]  /*3520*/  BSSY B1, `(.L_x_44) ;  /* 0x0000006000017945 */ /* 0x000fe20003800000 */
[----:B------:R-:W-:Y:S01]  /*3530*/  PLOP3.LUT P0, PT, P0, PT, PT, 0x8, 0x80 ;  /* 0x000000000080781c */ /* 0x000fe2000070e170 */
[----:B------:R-:W-:-:S12]  /*3540*/  IMAD.MOV.U32 R14, RZ, RZ, -0x1 ;  /* 0xffffffffff0e7424 */ /* 0x000fd800078e00ff */
[----:B------:R-:W-:Y:S05]  /*3550*/  WARPSYNC.COLLECTIVE R14, `(.L_x_45) ;  /* 0x000000000e087348 */ /* 0x000fea0003c00000 */
[----:B------:R-:W-:Y:S01]  /*3560*/  VOTE.ANY P0, P0 ;  /* 0x0000000000ff7806 */ /* 0x000fe20000000100 */
[----:B------:R-:W-:-:S12]  /*3570*/  ENDCOLLECTIVE ;  /* 0x000000000000791b */ /* 0x000fd80003800000 */
.L_x_45:
[----:B------:R-:W-:Y:S05]  /*3580*/  BSYNC B1 ;  /* 0x0000000000017941 */ /* 0x000fea0003800000 */
.L_x_44:
[----:B------:R-:W-:Y:S05]  /*3590*/  BRA `(.L_x_46) ;  /* 0xffffffd400b07947 */ /* 0x000fea000383ffff */
.L_x_11:
[----:B------:R-:W-:Y:S01]  /*35a0*/  BSSY B1, `(.L_x_47) ;  /* 0x0000006000017945 */ /* 0x000fe20003800000 */
[----:B------:R-:W-:Y:S01]  /*35b0*/  PLOP3.LUT P0, PT, P0, PT, PT, 0x8, 0x80 ;  /* 0x000000000080781c */ /* 0x000fe2000070e170 */
[----:B------:R-:W-:-:S12]  /*35c0*/  IMAD.MOV.U32 R14, RZ, RZ, -0x1 ;  /* 0xffffffffff0e7424 */ /* 0x000fd800078e00ff */
[----:B------:R-:W-:Y:S05]  /*35d0*/  WARPSYNC.COLLECTIVE R14, `(.L_x_48) ;  /* 0x000000000e087348 */ /* 0x000fea0003c00000 */
[----:B------:R-:W-:Y:S01]  /*35e0*/  VOTE.ANY P0, P0 ;  /* 0x0000000000ff7806 */ /* 0x000fe20000000100 */
[----:B------:R-:W-:-:S12]  /*35f0*/  ENDCOLLECTIVE ;  /* 0x000000000000791b */ /* 0x000fd80003800000 */
.L_x_48:
[----:B------:R-:W-:Y:S05]  /*3600*/  BSYNC B1 ;  /* 0x0000000000017941 */ /* 0x000fea0003800000 */
.L_x_47:
[----:B------:R-:W-:Y:S05]  /*3610*/  BRA `(.L_x_49) ;  /* 0xffffffd400c07947 */ /* 0x000fea000383ffff */
.L_x_13:
[----:B------:R-:W0:Y:S01]  /*3620*/  S2R R33, SR_GEMASK ;  /* 0x0000000000217919 */ /* 0x000e220000003c00 */
[----:B------:R-:W-:Y:S01]  /*3630*/  BSSY B1, `(.L_x_50) ;  /* 0x0000006000017945 */ /* 0x000fe20003800000 */
[----:B------:R-:W-:Y:S01]  /*3640*/  PLOP3.LUT P3, PT, P0, PT, PT, 0x8, 0x80 ;  /* 0x000000000080781c */ /* 0x000fe2000076e170 */
[----:B------:R-:W-:-:S12]  /*3650*/  IMAD.MOV.U32 R14, RZ, RZ, -0x1 ;  /* 0xffffffffff0e7424 */ /* 0x000fd800078e00ff */
[----:B0-----:R-:W-:Y:S05]  /*3660*/  WARPSYNC.COLLECTIVE R14, `(.L_x_51) ;  /* 0x000000000e087348 */ /* 0x001fea0003c00000 */
[----:B------:R-:W-:Y:S01]  /*3670*/  VOTE.ANY R14, PT, P3 ;  /* 0x00000000000e7806 */ /* 0x000fe200018e0100 */
[----:B0-----:R-:W-:Y:S06]  /*3680*/  ENDCOLLECTIVE ;  /* 0x000000000000791b */ /* 0x001fec0003800000 */
.L_x_51:
[----:B------:R-:W-:Y:S05]  /*3690*/  BSYNC B1 ;  /* 0x0000000000017941 */ /* 0x000fea0003800000 */
.L_x_50:
[----:B------:R-:W-:Y:S01]  /*36a0*/  LOP3.LUT R14, R14, 0x80000000, R33, 0xec, !PT ;  /* 0x800000000e0e7812 */ /* 0x000fe200078eec21 */
[C---:B------:R-:W-:Y:S02]  /*36b0*/  VIADD R37, R4.reuse, 0x2 ;  /* 0x0000000204257836 */ /* 0x040fe40000000000 */
[----:B------:R-:W-:Y:S02]  /*36c0*/  VIADD R36, R4, 0x4 ;  /* 0x0000000404247836 */ /* 0x000fe40000000000 */
[----:B------:R-:W-:Y:S02]  /*36d0*/  VIADD R25, R14, 0xffffffff ;  /* 0xffffffff0e197836 */ /* 0x000fe40000000000 */
[----:B------:R-:W-:-:S03]  /*36e0*/  VIADD R35, R4, 0x8 ;  /* 0x0000000804237836 */ /* 0x000fc60000000000 */
[----:B------:R-:W-:Y:S01]  /*36f0*/  LOP3.LUT R39, R14, R25, RZ, 0xc, !PT ;  /* 0x000000190e277212 */ /* 0x000fe200078e0cff */
[----:B------:R-:W-:Y:S02]  /*3700*/  IMAD.MOV.U32 R25, RZ, RZ, 0x1 ;  /* 0x00000001ff197424 */ /* 0x000fe400078e00ff */
[----:B------:R-:W-:-:S03]  /*3710*/  IMAD.MOV.U32 R14, RZ, RZ, -0x1 ;  /* 0xffffffffff0e7424 */ /* 0x000fc600078e00ff */
[----:B------:R-:W0:Y:S02]  /*3720*/  POPC R39, R39 ;  /* 0x0000002700277309 */ /* 0x000e240000000000 */
[----:B0-----:R-:W-:Y:S01]  /*3730*/  IMAD.MOV.U32 R24, RZ, RZ, R39 ;  /* 0x000000ffff187224 */ /* 0x001fe200078e0027 */
[-C--:B------:R-:W-:Y:S02]  /*3740*/  ISETP.GE.AND P0, PT, R4, R39.reuse, PT ;  /* 0x000000270400720c */ /* 0x080fe40003f06270 */
[----:B------:R-:W-:-:S13]  /*3750*/  ISETP.GT.AND P1, PT, R36, R39, PT ;  /* 0x000000272400720c */ /* 0x000fda0003f24270 */
[----:B------:R-:W-:Y:S05]  /*3760*/  WARPSYNC.COLLECTIVE R14, `(.L_x_52) ;  /* 0x000000000e087348 */ /* 0x000fea0003c00000 */
[----:B------:R0:W1:Y:S02]  /*3770*/  SHFL.DOWN P3, R34, R13, R25, R24 ;  /* 0x080000190d227389 */ /* 0x0000640000060018 */
[----:B01----:R-:W-:Y:S05]  /*3780*/  ENDCOLLECTIVE ;  /* 0x000000000000791b */ /* 0x003fea0003800000 */
.L_x_52:
[----:B------:R-:W-:Y:S01]  /*3790*/  IMAD.MOV.U32 R25, RZ, RZ, 0x2 ;  /* 0x00000002ff197424 */ /* 0x000fe200078e00ff */
[----:B------:R-:W-:Y:S02]  /*37a0*/  SEL R26, R34, RZ, !P0 ;  /* 0x000000ff221a7207 */ /* 0x000fe40004000000 */
[----:B------:R-:W-:-:S03]  /*37b0*/  ISETP.GT.AND P0, PT, R37, R39, PT ;  /* 0x000000272500720c */ /* 0x000fc60003f04270 */
[----:B------:R-:W-:-:S04]  /*37c0*/  IMAD.IADD R26, R26, 0x1, R13 ;  /* 0x000000011a1a7824 */ /* 0x000fc800078e020d */
[----:B------:R-:W-:-:S07]  /*37d0*/  IMAD.MOV.U32 R13, RZ, RZ, R26 ;  /* 0x000000ffff0d7224 */ /* 0x000fce00078e001a */
[----:B------:R-:W-:Y:S05]  /*37e0*/  WARPSYNC.COLLECTIVE R14, `(.L_x_53) ;  /* 0x000000000e087348 */ /* 0x000fea0003c00000 */
[----:B------:R0:W1:Y:S02]  /*37f0*/  SHFL.DOWN P3, R34, R13, R25, R24 ;  /* 0x080000190d227389 */ /* 0x0000640000060018 */
[----:B01----:R-:W-:Y:S05]  /*3800*/  ENDCOLLECTIVE ;  /* 0x000000000000791b */ /* 0x003fea0003800000 */
.L_x_53:
[----:B------:R-:W-:Y:S01]  /*3810*/  IMAD.MOV.U32 R25, RZ, RZ, 0x4 ;  /* 0x00000004ff197424 */ /* 0x000fe200078e00ff */
[----:B------:R-:W-:Y:S02]  /*3820*/  SEL R27, R34, RZ, !P0 ;  /* 0x000000ff221b7207 */ /* 0x000fe40004000000 */
[----:B------:R-:W-:-:S03]  /*3830*/  ISETP.NE.AND P0, PT, R12, 0x65, PT ;  /* 0x000000650c00780c */ /* 0x000fc60003f05270 */
[----:B------:R-:W-:-:S04]  /*3840*/  IMAD.IADD R38, R26, 0x1, R27 ;  /* 0x000000011a267824 */ /* 0x000fc800078e021b */
[----:B------:R-:W-:-:S07]  /*3850*/  IMAD.MOV.U32 R13, RZ, RZ, R38 ;  /* 0x000000ffff0d7224 */ /* 0x000fce00078e0026 */
[----:B------:R-:W-:Y:S05]  /*3860*/  WARPSYNC.COLLECTIVE R14, `(.L_x_54) ;  /* 0x000000000e087348 */ /* 0x000fea0003c00000 */
[----:B------:R0:W1:Y:S02]  /*3870*/  SHFL.DOWN P3, R34, R13, R25, R24 ;  /* 0x080000190d227389 */ /* 0x0000640000060018 */
[----:B01----:R-:W-:Y:S05]  /*3880*/  ENDCOLLECTIVE ;  /* 0x000000000000791b */ /* 0x003fea0003800000 */
.L_x_54:
[----:B------:R-:W-:Y:S01]  /*3890*/  IMAD.MOV.U32 R25, RZ, RZ, 0x8 ;  /* 0x00000008ff197424 */ /* 0x000fe200078e00ff */
[----:B------:R-:W-:Y:S02]  /*38a0*/  SEL R27, R34, RZ, !P1 ;  /* 0x000000ff221b7207 */ /* 0x000fe40004800000 */
[----:B------:R-:W-:-:S03]  /*38b0*/  ISETP.GT.AND P1, PT, R35, R39, PT ;  /* 0x000000272300720c */ /* 0x000fc60003f24270 */
[----:B------:R-:W-:Y:S02]  /*38c0*/  IMAD.IADD R40, R38, 0x1, R27 ;  /* 0x0000000126287824 */ /* 0x000fe400078e021b */
[----:B------:R-:W-:Y:S02]  /*38d0*/  VIADD R38, R4, 0x10 ;  /* 0x0000001004267836 */ /* 0x000fe40000000000 */
[----:B------:R-:W-:-:S07]  /*38e0*/  IMAD.MOV.U32 R13, RZ, RZ, R40 ;  /* 0x000000ffff0d7224 */ /* 0x000fce00078e0028 */
[----:B------:R-:W-:Y:S05]  /*38f0*/  WARPSYNC.COLLECTIVE R14, `(.L_x_55) ;  /* 0x000000000e087348 */ /* 0x000fea0003c00000 */
[----:B------:R0:W1:Y:S02]  /*3900*/  SHFL.DOWN P3, R34, R13, R25, R24 ;  /* 0x080000190d227389 */ /* 0x0000640000060018 */
[----:B01----:R-:W-:Y:S05]  /*3910*/  ENDCOLLECTIVE ;  /* 0x000000000000791b */ /* 0x003fea0003800000 */
.L_x_55:
        /* <DEDUP_REMOVED lines=8> */
.L_x_56:
[----:B------:R-:W-:Y:S05]  /*39a0*/  WARPSYNC.COLLECTIVE R14, `(.L_x_57) ;  /* 0x000000000e087348 */ /* 0x000fea0003c00000 */
[----:B------:R-:W-:Y:S01]  /*39b0*/  VOTE.ALL P0, P0 ;  /* 0x0000000000ff7806 */ /* 0x000fe20000000000 */
[----:B------:R-:W-:-:S12]  /*39c0*/  ENDCOLLECTIVE ;  /* 0x000000000000791b */ /* 0x000fd80003800000 */
.L_x_57:
[----:B------:R-:W-:-:S05]  /*39d0*/  SEL R27, R34, RZ, !P1 ;  /* 0x000000ff221b7207 */ /* 0x000fca0004800000 */
[----:B------:R-:W-:Y:S02]  /*39e0*/  IMAD.IADD R40, R44, 0x1, R27 ;  /* 0x000000012c287824 */ /* 0x000fe400078e021b */
[----:B------:R-:W0:Y:S02]  /*39f0*/  LDC.64 R26, c[0x0][0x390] ;  /* 0x0000e400ff1a7b82 */ /* 0x000e240000000a00 */
[----:B0-----:R-:W-:-:S05]  /*3a00*/  IADD3 R26, P1, PT, R26, 0x100, RZ ;  /* 0x000001001a1a7810 */ /* 0x001fca0007f3e0ff */
[----:B------:R-:W-:Y:S01]  /*3a10*/  IMAD.X R27, RZ, RZ, R27, P1 ;  /* 0x000000ffff1b7224 */ /* 0x000fe200008e061b */
[----:B------:R-:W-:Y:S07]  /*3a20*/  BRA `(.L_x_58) ;  /* 0xffffffd400587947 */ /* 0x000fee000383ffff */
.L_x_15:
[----:B------:R-:W-:Y:S01]  /*3a30*/  BSSY B1, `(.L_x_59) ;  /* 0x0000006000017945 */ /* 0x000fe20003800000 */
[----:B------:R-:W-:Y:S01]  /*3a40*/  PLOP3.LUT P0, PT, P0, PT, PT, 0x8, 0x80 ;  /* 0x000000000080781c */ /* 0x000fe2000070e170 */
[----:B------:R-:W-:-:S12]  /*3a50*/  IMAD.MOV.U32 R14, RZ, RZ, -0x1 ;  /* 0xffffffffff0e7424 */ /* 0x000fd800078e00ff */
[----:B------:R-:W-:Y:S05]  /*3a60*/  WARPSYNC.COLLECTIVE R14, `(.L_x_60) ;  /* 0x000000000e087348 */ /* 0x000fea0003c00000 */
[----:B------:R-:W-:Y:S01]  /*3a70*/  VOTE.ANY P0, P0 ;  /* 0x0000000000ff7806 */ /* 0x000fe20000000100 */
[----:B------:R-:W-:-:S12]  /*3a80*/  ENDCOLLECTIVE ;  /* 0x000000000000791b */ /* 0x000fd80003800000 */
.L_x_60:
[----:B------:R-:W-:Y:S05]  /*3a90*/  BSYNC B1 ;  /* 0x0000000000017941 */ /* 0x000fea0003800000 */
.L_x_59:
[----:B------:R-:W-:Y:S05]  /*3aa0*/  BRA `(.L_x_61) ;  /* 0xffffffd400587947 */ /* 0x000fea000383ffff */
.L_x_19:
[----:B------:R-:W-:Y:S01]  /*3ab0*/  BSSY B1, `(.L_x_62) ;  /* 0x0000006000017945 */ /* 0x000fe20003800000 */
[----:B------:R-:W-:Y:S01]  /*3ac0*/  PLOP3.LUT P0, PT, P0, PT, PT, 0x8, 0x80 ;  /* 0x000000000080781c */ /* 0x000fe2000070e170 */
[----:B------:R-:W-:-:S12]  /*3ad0*/  IMAD.MOV.U32 R14, RZ, RZ, -0x1 ;  /* 0xffffffffff0e7424 */ /* 0x000fd800078e00ff */
[----:B------:R-:W-:Y:S05]  /*3ae0*/  WARPSYNC.COLLECTIVE R14, `(.L_x_63) ;  /* 0x000000000e087348 */ /* 0x000fea0003c00000 */
[----:B------:R-:W-:Y:S01]  /*3af0*/  VOTE.ANY P0, P0 ;  /* 0x0000000000ff7806 */ /* 0x000fe20000000100 */
[----:B------:R-:W-:-:S12]  /*3b00*/  ENDCOLLECTIVE ;  /* 0x000000000000791b */ /* 0x000fd80003800000 */
.L_x_63:
[----:B------:R-:W-:Y:S05]  /*3b10*/  BSYNC B1 ;  /* 0x0000000000017941 */ /* 0x000fea0003800000 */
.L_x_62:
[----:B------:R-:W-:Y:S05]  /*3b20*/  BRA `(.L_x_64) ;  /* 0xffffffd4006c7947 */ /* 0x000fea000383ffff */
.L_x_21:
[----:B------:R-:W-:Y:S01]  /*3b30*/  BSSY B1, `(.L_x_65) ;  /* 0x0000006000017945 */ /* 0x000fe20003800000 */
[----:B------:R-:W-:Y:S01]  /*3b40*/  PLOP3.LUT P3, PT, P0, PT, PT, 0x8, 0x80 ;  /* 0x000000000080781c */ /* 0x000fe2000076e170 */
[----:B------:R-:W-:-:S12]  /*3b50*/  IMAD.MOV.U32 R14, RZ, RZ, -0x1 ;  /* 0xffffffffff0e7424 */ /* 0x000fd800078e00ff */
[----:B------:R-:W-:Y:S05]  /*3b60*/  WARPSYNC.COLLECTIVE R14, `(.L_x_66) ;  /* 0x000000000e087348 */ /* 0x000fea0003c00000 */
[----:B------:R-:W-:Y:S01]  /*3b70*/  VOTE.ANY R14, PT, P3 ;  /* 0x00000000000e7806 */ /* 0x000fe200018e0100 */
[----:B------:R-:W-:Y:S06]  /*3b80*/  ENDCOLLECTIVE ;  /* 0x000000000000791b */ /* 0x000fec0003800000 */
.L_x_66:
[----:B------:R-:W-:Y:S05]  /*3b90*/  BSYNC B1 ;  /* 0x0000000000017941 */ /* 0x000fea0003800000 */
.L_x_65:
[----:B------:R-:W-:Y:S01]  /*3ba0*/  LOP3.LUT R14, R14, 0x80000000, R33, 0xec, !PT ;  /* 0x800000000e0e7812 */ /* 0x000fe200078eec21 */
[----:B------:R-:W-:-:S04]  /*3bb0*/  VIADD R32, R32, 0xffffffe0 ;  /* 0xffffffe020207836 */ /* 0x000fc80000000000 */
[----:B------:R-:W-:-:S05]  /*3bc0*/  VIADD R25, R14, 0xffffffff ;  /* 0xffffffff0e197836 */ /* 0x000fca0000000000 */
[----:B------:R-:W-:Y:S01]  /*3bd0*/  LOP3.LUT R41, R14, R25, RZ, 0xc, !PT ;  /* 0x000000190e297212 */ /* 0x000fe200078e0cff */
[----:B------:R-:W-:Y:S02]  /*3be0*/  IMAD.MOV.U32 R25, RZ, RZ, 0x1 ;  /* 0x00000001ff197424 */ /* 0x000fe400078e00ff */
[----:B------:R-:W-:Y:S01]  /*3bf0*/  IMAD.MOV.U32 R14, RZ, RZ, -0x1 ;  /* 0xffffffffff0e7424 */ /* 0x000fe200078e00ff */
[----:B------:R0:W1:Y:S06]  /*3c00*/  POPC R24, R41 ;  /* 0x0000002900187309 */ /* 0x00006c0000000000 */
[----:B01----:R-:W-:Y:S05]  /*3c10*/  WARPSYNC.COLLECTIVE R14, `(.L_x_67) ;  /* 0x000000000e087348 */ /* 0x003fea0003c00000 */
[----:B-1----:R1:W2:Y:S02]  /*3c20*/  SHFL.DOWN P3, R34, R13, R25, R24 ;  /* 0x080000190d227389 */ /* 0x0022a40000060018 */
[----:B012---:R-:W-:Y:S05]  /*3c30*/  ENDCOLLECTIVE ;  /* 0x000000000000791b */ /* 0x007fea0003800000 */
.L_x_67:
[----:B------:R-:W-:Y:S01]  /*3c40*/  ISETP.GE.AND P0, PT, R4, R24, PT ;  /* 0x000000180400720c */ /* 0x000fe20003f06270 */
[----:B------:R-:W-:-:S03]  /*3c50*/  IMAD.MOV.U32 R25, RZ, RZ, 0x2 ;  /* 0x00000002ff197424 */ /* 0x000fc600078e00ff */
[----:B------:R-:W-:Y:S02]  /*3c60*/  SEL R34, R34, RZ, !P0 ;  /* 0x000000ff22227207 */ /* 0x000fe40004000000 */
[----:B------:R-:W-:-:S03]  /*3c70*/  ISETP.GT.AND P0, PT, R37, R24, PT ;  /* 0x000000182500720c */ /* 0x000fc60003f04270 */
[----:B------:R-:W-:-:S04]  /*3c80*/  IMAD.IADD R39, R34, 0x1, R13 ;  /* 0x0000000122277824 */ /* 0x000fc800078e020d */
[----:B------:R-:W-:-:S07]  /*3c90*/  IMAD.MOV.U32 R13, RZ, RZ, R39 ;  /* 0x000000ffff0d7224 */ /* 0x000fce00078e0027 */
[----:B------:R-:W-:Y:S05]  /*3ca0*/  WARPSYNC.COLLECTIVE R14, `(.L_x_68) ;  /* 0x000000000e087348 */ /* 0x000fea0003c00000 */
[----:B------:R0:W1:Y:S02]  /*3cb0*/  SHFL.DOWN P3, R34, R13, R25, R24 ;  /* 0x080000190d227389 */ /* 0x0000640000060018 */
[----:B01----:R-:W-:Y:S05]  /*3cc0*/  ENDCOLLECTIVE ;  /* 0x000000000000791b */ /* 0x003fea0003800000 */
.L_x_68:
        /* <DEDUP_REMOVED lines=8> */
.L_x_69:
        /* <DEDUP_REMOVED lines=8> */
.L_x_70:
        /* <DEDUP_REMOVED lines=8> */
.L_x_71:
[----:B------:R-:W-:Y:S02]  /*3e50*/  SEL R34, R34, RZ, !P0 ;  /* 0x000000ff22227207 */ /* 0x000fe40004000000 */
[----:B------:R-:W-:Y:S02]  /*3e60*/  ISETP.NE.AND P0, PT, R12, 0x65, PT ;  /* 0x000000650c00780c */ /* 0x000fe40003f05270 */
[----:B------:R-:W-:-:S11]  /*3e70*/  IADD3 R40, PT, PT, R39, R34, R40 ;  /* 0x0000002227287210 */ /* 0x000fd60007ffe028 */
[----:B------:R-:W-:Y:S05]  /*3e80*/  WARPSYNC.COLLECTIVE R14, `(.L_x_72) ;  /* 0x000000000e087348 */ /* 0x000fea0003c00000 */
[----:B------:R-:W-:Y:S01]  /*3e90*/  VOTE.ALL P0, P0 ;  /* 0x0000000000ff7806 */ /* 0x000fe20000000000 */
[----:B------:R-:W-:-:S12]  /*3ea0*/  ENDCOLLECTIVE ;  /* 0x000000000000791b */ /* 0x000fd80003800000 */
.L_x_72:
[----:B------:R-:W-:Y:S05]  /*3eb0*/  BRA `(.L_x_73) ;  /* 0xffffffd400087947 */ /* 0x000fea000383ffff */
.L_x_28:
[----:B------:R-:W-:Y:S01]  /*3ec0*/  BSSY B0, `(.L_x_74) ;  /* 0x0000006000007945 */ /* 0x000fe20003800000 */
[----:B------:R-:W-:Y:S01]  /*3ed0*/  PLOP3.LUT P0, PT, P0, PT, PT, 0x8, 0x80 ;  /* 0x000000000080781c */ /* 0x000fe2000070e170 */
[----:B------:R-:W-:-:S12]  /*3ee0*/  IMAD.MOV.U32 R14, RZ, RZ, -0x1 ;  /* 0xffffffffff0e7424 */ /* 0x000fd800078e00ff */
[----:B------:R-:W-:Y:S05]  /*3ef0*/  WARPSYNC.COLLECTIVE R14, `(.L_x_75) ;  /* 0x000000000e087348 */ /* 0x000fea0003c00000 */
[----:B------:R-:W-:Y:S01]  /*3f00*/  VOTE.ANY P0, P0 ;  /* 0x0000000000ff7806 */ /* 0x000fe20000000100 */
[----:B------:R-:W-:-:S12]  /*3f10*/  ENDCOLLECTIVE ;  /* 0x000000000000791b */ /* 0x000fd80003800000 */
.L_x_75:
[----:B------:R-:W-:Y:S05]  /*3f20*/  BSYNC B0 ;  /* 0x0000000000007941 */ /* 0x000fea0003800000 */
.L_x_74:
[----:B------:R-:W-:Y:S05]  /*3f30*/  BRA `(.L_x_76) ;  /* 0xffffffe400dc7947 */ /* 0x000fea000383ffff */
.L_x_32:
[----:B------:R-:W-:Y:S01]  /*3f40*/  BSSY B0, `(.L_x_77) ;  /* 0x0000006000007945 */ /* 0x000fe20003800000 */
[----:B------:R-:W-:Y:S01]  /*3f50*/  PLOP3.LUT P0, PT, P0, PT, PT, 0x8, 0x80 ;  /* 0x000000000080781c */ /* 0x000fe2000070e170 */
[----:B------:R-:W-:-:S12]  /*3f60*/  IMAD.MOV.U32 R14, RZ, RZ, -0x1 ;  /* 0xffffffffff0e7424 */ /* 0x000fd800078e00ff */
[----:B------:R-:W-:Y:S05]  /*3f70*/  WARPSYNC.COLLECTIVE R14, `(.L_x_78) ;  /* 0x000000000e087348 */ /* 0x000fea0003c00000 */
[----:B------:R-:W-:Y:S01]  /*3f80*/  VOTE.ANY P0, P0 ;  /* 0x0000000000ff7806 */ /* 0x000fe20000000100 */
[----:B------:R-:W-:-:S12]  /*3f90*/  ENDCOLLECTIVE ;  /* 0x000000000000791b */ /* 0x000fd80003800000 */
.L_x_78:
[----:B------:R-:W-:Y:S05]  /*3fa0*/  BSYNC B0 ;  /* 0x0000000000007941 */ /* 0x000fea0003800000 */
.L_x_77:
[----:B------:R-:W-:Y:S05]  /*3fb0*/  BRA `(.L_x_79) ;  /* 0xffffffe400ec7947 */ /* 0x000fea000383ffff */
.L_x_34:
[----:B------:R-:W0:Y:S01]  /*3fc0*/  S2R R36, SR_GEMASK ;  /* 0x0000000000247919 */ /* 0x000e220000003c00 */
[----:B------:R-:W-:Y:S01]  /*3fd0*/  BSSY B0, `(.L_x_80) ;  /* 0x0000007000007945 */ /* 0x000fe20003800000 */
[----:B------:R-:W-:Y:S01]  /*3fe0*/  ISETP.NE.AND P0, PT, R12, 0x65, PT ;  /* 0x000000650c00780c */ /* 0x000fe20003f05270 */
[----:B------:R-:W-:Y:S01]  /*3ff0*/  IMAD.MOV.U32 R14, RZ, RZ, -0x1 ;  /* 0xffffffffff0e7424 */ /* 0x000fe200078e00ff */
[----:B------:R-:W-:-:S13]  /*4000*/  PLOP3.LUT P3, PT, P3, PT, PT, 0x8, 0x80 ;  /* 0x000000000080781c */ /* 0x000fda0001f6e170 */
[----:B0-----:R-:W-:Y:S05]  /*4010*/  WARPSYNC.COLLECTIVE R14, `(.L_x_81) ;  /* 0x000000000e087348 */ /* 0x001fea0003c00000 */
[----:B------:R-:W-:Y:S01]  /*4020*/  VOTE.ANY R14, PT, P3 ;  /* 0x00000000000e7806 */ /* 0x000fe200018e0100 */
[----:B0-----:R-:W-:Y:S06]  /*4030*/  ENDCOLLECTIVE ;  /* 0x000000000000791b */ /* 0x001fec0003800000 */
.L_x_81:
[----:B------:R-:W-:Y:S05]  /*4040*/  BSYNC B0 ;  /* 0x0000000000007941 */ /* 0x000fea0003800000 */
.L_x_80:
[----:B------:R-:W-:Y:S01]  /*4050*/  LOP3.LUT R14, R14, 0x80000000, R36, 0xec, !PT ;  /* 0x800000000e0e7812 */ /* 0x000fe200078eec24 */
[C---:B------:R-:W-:Y:S02]  /*4060*/  VIADD R39, R33.reuse, 0x2 ;  /* 0x0000000221277836 */ /* 0x040fe40000000000 */
[----:B------:R-:W-:Y:S02]  /*4070*/  VIADD R38, R33, 0x4 ;  /* 0x0000000421267836 */ /* 0x000fe40000000000 */
[----:B------:R-:W-:-:S05]  /*4080*/  VIADD R25, R14, 0xffffffff ;  /* 0xffffffff0e197836 */ /* 0x000fca0000000000 */
[----:B------:R-:W-:Y:S01]  /*4090*/  LOP3.LUT R40, R14, R25, RZ, 0xc, !PT ;  /* 0x000000190e287212 */ /* 0x000fe200078e0cff */
[----:B------:R-:W-:Y:S02]  /*40a0*/  IMAD.MOV.U32 R25, RZ, RZ, 0x1 ;  /* 0x00000001ff197424 */ /* 0x000fe400078e00ff */
[----:B------:R-:W-:-:S03]  /*40b0*/  IMAD.MOV.U32 R14, RZ, RZ, -0x1 ;  /* 0xffffffffff0e7424 */ /* 0x000fc600078e00ff */
[----:B------:R-:W0:Y:S02]  /*40c0*/  POPC R40, R40 ;  /* 0x0000002800287309 */ /* 0x000e240000000000 */
[----:B0-----:R-:W-:-:S07]  /*40d0*/  IMAD.MOV.U32 R24, RZ, RZ, R40 ;  /* 0x000000ffff187224 */ /* 0x001fce00078e0028 */
[----:B------:R-:W-:Y:S05]  /*40e0*/  WARPSYNC.COLLECTIVE R14, `(.L_x_82) ;  /* 0x000000000e087348 */ /* 0x000fea0003c00000 */
[----:B------:R0:W1:Y:S02]  /*40f0*/  SHFL.DOWN P3, R34, R13, R25, R24 ;  /* 0x080000190d227389 */ /* 0x0000640000060018 */
[----:B01----:R-:W-:Y:S05]  /*4100*/  ENDCOLLECTIVE ;  /* 0x000000000000791b */ /* 0x003fea0003800000 */
.L_x_82:
[----:B------:R-:W-:Y:S01]  /*4110*/  IMAD.MOV.U32 R25, RZ, RZ, 0x2 ;  /* 0x00000002ff197424 */ /* 0x000fe200078e00ff */
[----:B------:R-:W-:-:S04]  /*4120*/  ISETP.GE.AND P3, PT, R33, R40, PT ;  /* 0x000000282100720c */ /* 0x000fc80003f66270 */
[----:B------:R-:W-:-:S05]  /*4130*/  SEL R34, R34, RZ, !P3 ;  /* 0x000000ff22227207 */ /* 0x000fca0005800000 */
[----:B------:R-:W-:-:S04]  /*4140*/  IMAD.IADD R37, R34, 0x1, R13 ;  /* 0x0000000122257824 */ /* 0x000fc800078e020d */
[----:B------:R-:W-:-:S07]  /*4150*/  IMAD.MOV.U32 R13, RZ, RZ, R37 ;  /* 0x000000ffff0d7224 */ /* 0x000fce00078e0025 */
[----:B------:R-:W-:Y:S05]  /*4160*/  WARPSYNC.COLLECTIVE R14, `(.L_x_83) ;  /* 0x000000000e087348 */ /* 0x000fea0003c00000 */
[----:B------:R0:W1:Y:S02]  /*4170*/  SHFL.DOWN P3, R34, R13, R25, R24 ;  /* 0x080000190d227389 */ /* 0x0000640000060018 */
[----:B01----:R-:W-:Y:S05]  /*4180*/  ENDCOLLECTIVE ;  /* 0x000000000000791b */ /* 0x003fea0003800000 */
.L_x_83:
[----:B------:R-:W-:Y:S01]  /*4190*/  IMAD.MOV.U32 R25, RZ, RZ, 0x4 ;  /* 0x00000004ff197424 */ /* 0x000fe200078e00ff */
[----:B------:R-:W-:-:S04]  /*41a0*/  ISETP.GT.AND P3, PT, R39, R40, PT ;  /* 0x000000282700720c */ /* 0x000fc80003f64270 */
[----:B------:R-:W-:-:S05]  /*41b0*/  SEL R34, R34, RZ, !P3 ;  /* 0x000000ff22227207 */ /* 0x000fca0005800000 */
[----:B------:R-:W-:Y:S02]  /*41c0*/  IMAD.IADD R45, R37, 0x1, R34 ;  /* 0x00000001252d7824 */ /* 0x000fe400078e0222 */
[----:B------:R-:W-:Y:S02]  /*41d0*/  VIADD R37, R33, 0x8 ;  /* 0x0000000821257836 */ /* 0x000fe40000000000 */
[----:B------:R-:W-:-:S07]  /*41e0*/  IMAD.MOV.U32 R13, RZ, RZ, R45 ;  /* 0x000000ffff0d7224 */ /* 0x000fce00078e002d */
[----:B------:R-:W-:Y:S05]  /*41f0*/  WARPSYNC.COLLECTIVE R14, `(.L_x_84) ;  /* 0x000000000e087348 */ /* 0x000fea0003c00000 */
[----:B------:R0:W1:Y:S02]  /*4200*/  SHFL.DOWN P3, R34, R13, R25, R24 ;  /* 0x080000190d227389 */ /* 0x0000640000060018 */
[----:B01----:R-:W-:Y:S05]  /*4210*/  ENDCOLLECTIVE ;  /* 0x000000000000791b */ /* 0x003fea0003800000 */
.L_x_84:
        /* <DEDUP_REMOVED lines=9> */
.L_x_85:
[----:B------:R-:W-:Y:S01]  /*42b0*/  IMAD.MOV.U32 R25, RZ, RZ, 0x10 ;  /* 0x00000010ff197424 */ /* 0x000fe200078e00ff */
[----:B------:R-:W-:-:S04]  /*42c0*/  ISETP.GT.AND P3, PT, R37, R40, PT ;  /* 0x000000282500720c */ /* 0x000fc80003f64270 */
[----:B------:R-:W-:-:S05]  /*42d0*/  SEL R41, R34, RZ, !P3 ;  /* 0x000000ff22297207 */ /* 0x000fca0005800000 */
[----:B------:R-:W-:-:S04]  /*42e0*/  IMAD.IADD R41, R44, 0x1, R41 ;  /* 0x000000012c297824 */ /* 0x000fc800078e0229 */
[----:B------:R-:W-:-:S07]  /*42f0*/  IMAD.MOV.U32 R13, RZ, RZ, R41 ;  /* 0x000000ffff0d7224 */ /* 0x000fce00078e0029 */
[----:B------:R-:W-:Y:S05]  /*4300*/  WARPSYNC.COLLECTIVE R14, `(.L_x_86) ;  /* 0x000000000e087348 */ /* 0x000fea0003c00000 */
[----:B------:R0:W1:Y:S02]  /*4310*/  SHFL.DOWN P3, R34, R13, R25, R24 ;  /* 0x080000190d227389 */ /* 0x0000640000060018 */
[----:B01----:R-:W-:Y:S05]  /*4320*/  ENDCOLLECTIVE ;  /* 0x000000000000791b */ /* 0x003fea0003800000 */
.L_x_86:
[----:B------:R-:W-:Y:S05]  /*4330*/  WARPSYNC.COLLECTIVE R14, `(.L_x_87) ;  /* 0x000000000e087348 */ /* 0x000fea0003c00000 */
[----:B------:R-:W-:Y:S01]  /*4340*/  VOTE.ALL P0, P0 ;  /* 0x0000000000ff7806 */ /* 0x000fe20000000000 */
[----:B------:R-:W-:-:S12]  /*4350*/  ENDCOLLECTIVE ;  /* 0x000000000000791b */ /* 0x000fd80003800000 */
.L_x_87:
[----:B------:R-:W0:Y:S01]  /*4360*/  LDC.64 R12, c[0x0][0x390] ;  /* 0x0000e400ff0c7b82 */ /* 0x000e220000000a00 */
[----:B------:R-:W-:-:S04]  /*4370*/  ISETP.GT.AND P3, PT, R45, R40, PT ;  /* 0x000000282d00720c */ /* 0x000fc80003f64270 */
[----:B------:R-:W-:-:S05]  /*4380*/  SEL R34, R34, RZ, !P3 ;  /* 0x000000ff22227207 */ /* 0x000fca0005800000 */
[----:B------:R-:W-:Y:S01]  /*4390*/  IMAD.IADD R40, R41, 0x1, R34 ;  /* 0x0000000129287824 */ /* 0x000fe200078e0222 */
[----:B0-----:R-:W-:-:S05]  /*43a0*/  IADD3 R44, P3, PT, R12, 0x100, RZ ;  /* 0x000001000c2c7810 */ /* 0x001fca0007f7e0ff */
[----:B------:R-:W-:Y:S01]  /*43b0*/  IMAD.X R45, RZ, RZ, R13, P3 ;  /* 0x000000ffff2d7224 */ /* 0x000fe200018e060d */
[----:B------:R-:W-:Y:S07]  /*43c0*/  BRA `(.L_x_88) ;  /* 0xffffffe400847947 */ /* 0x000fee000383ffff */
.L_x_36:
[----:B------:R-:W-:Y:S01]  /*43d0*/  BSSY B0, `(.L_x_89) ;  /* 0x0000006000007945 */ /* 0x000fe20003800000 */
[----:B------:R-:W-:Y:S01]  /*43e0*/  PLOP3.LUT P0, PT, P0, PT, PT, 0x8, 0x80 ;  /* 0x000000000080781c */ /* 0x000fe2000070e170 */
[----:B------:R-:W-:-:S12]  /*43f0*/  IMAD.MOV.U32 R14, RZ, RZ, -0x1 ;  /* 0xffffffffff0e7424 */ /* 0x000fd800078e00ff */
[----:B------:R-:W-:Y:S05]  /*4400*/  WARPSYNC.COLLECTIVE R14, `(.L_x_90) ;  /* 0x000000000e087348 */ /* 0x000fea0003c00000 */
[----:B------:R-:W-:Y:S01]  /*4410*/  VOTE.ANY P0, P0 ;  /* 0x0000000000ff7806 */ /* 0x000fe20000000100 */
[----:B------:R-:W-:-:S12]  /*4420*/  ENDCOLLECTIVE ;  /* 0x000000000000791b */ /* 0x000fd80003800000 */
.L_x_90:
[----:B------:R-:W-:Y:S05]  /*4430*/  BSYNC B0 ;  /* 0x0000000000007941 */ /* 0x000fea0003800000 */
.L_x_89:
[----:B------:R-:W-:Y:S05]  /*4440*/  BRA `(.L_x_91) ;  /* 0xffffffe400847947 */ /* 0x000fea000383ffff */
.L_x_40:
[----:B------:R-:W-:Y:S01]  /*4450*/  BSSY B0, `(.L_x_92) ;  /* 0x0000006000007945 */ /* 0x000fe20003800000 */
[----:B------:R-:W-:Y:S01]  /*4460*/  PLOP3.LUT P0, PT, P0, PT, PT, 0x8, 0x80 ;  /* 0x000000000080781c */ /* 0x000fe2000070e170 */
[----:B------:R-:W-:-:S12]  /*4470*/  IMAD.MOV.U32 R14, RZ, RZ, -0x1 ;  /* 0xffffffffff0e7424 */ /* 0x000fd800078e00ff */
[----:B------:R-:W-:Y:S05]  /*4480*/  WARPSYNC.COLLECTIVE R14, `(.L_x_93) ;  /* 0x000000000e087348 */ /* 0x000fea0003c00000 */
[----:B------:R-:W-:Y:S01]  /*4490*/  VOTE.ANY P0, P0 ;  /* 0x0000000000ff7806 */ /* 0x000fe20000000100 */
[----:B------:R-:W-:-:S12]  /*44a0*/  ENDCOLLECTIVE ;  /* 0x000000000000791b */ /* 0x000fd80003800000 */
.L_x_93:
[----:B------:R-:W-:Y:S05]  /*44b0*/  BSYNC B0 ;  /* 0x0000000000007941 */ /* 0x000fea0003800000 */
.L_x_92:
[----:B------:R-:W-:Y:S05]  /*44c0*/  BRA `(.L_x_94) ;  /* 0xffffffe400947947 */ /* 0x000fea000383ffff */
.L_x_42:
[----:B------:R-:W-:Y:S01]  /*44d0*/  BSSY B0, `(.L_x_95) ;  /* 0x0000006000007945 */ /* 0x000fe20003800000 */
[----:B------:R-:W-:Y:S01]  /*44e0*/  PLOP3.LUT P3, PT, P0, PT, PT, 0x8, 0x80 ;  /* 0x000000000080781c */ /* 0x000fe2000076e170 */
[----:B------:R-:W-:-:S12]  /*44f0*/  IMAD.MOV.U32 R14, RZ, RZ, -0x1 ;  /* 0xffffffffff0e7424 */ /* 0x000fd800078e00ff */
[----:B------:R-:W-:Y:S05]  /*4500*/  WARPSYNC.COLLECTIVE R14, `(.L_x_96) ;  /* 0x000000000e087348 */ /* 0x000fea0003c00000 */
[----:B------:R-:W-:Y:S01]  /*4510*/  VOTE.ANY R14, PT, P3 ;  /* 0x00000000000e7806 */ /* 0x000fe200018e0100 */
[----:B------:R-:W-:Y:S06]  /*4520*/  ENDCOLLECTIVE ;  /* 0x000000000000791b */ /* 0x000fec0003800000 */
.L_x_96:
[----:B------:R-:W-:Y:S05]  /*4530*/  BSYNC B0 ;  /* 0x0000000000007941 */ /* 0x000fea0003800000 */
.L_x_95:
[----:B------:R-:W-:Y:S01]  /*4540*/  LOP3.LUT R14, R14, 0x80000000, R36, 0xec, !PT ;  /* 0x800000000e0e7812 */ /* 0x000fe200078eec24 */
[----:B------:R-:W-:-:S04]  /*4550*/  VIADD R35, R35, 0xffffffe0 ;  /* 0xffffffe023237836 */ /* 0x000fc80000000000 */
[----:B------:R-:W-:-:S05]  /*4560*/  VIADD R25, R14, 0xffffffff ;  /* 0xffffffff0e197836 */ /* 0x000fca0000000000 */
[----:B------:R-:W-:Y:S01]  /*4570*/  LOP3.LUT R25, R14, R25, RZ, 0xc, !PT ;  /* 0x000000190e197212 */ /* 0x000fe200078e0cff */
[----:B------:R-:W-:-:S03]  /*4580*/  IMAD.MOV.U32 R14, RZ, RZ, -0x1 ;  /* 0xffffffffff0e7424 */ /* 0x000fc600078e00ff */
[----:B------:R0:W1:Y:S02]  /*4590*/  POPC R24, R25 ;  /* 0x0000001900187309 */ /* 0x0000640000000000 */
[----:B0-----:R-:W-:Y:S01]  /*45a0*/  IMAD.MOV.U32 R25, RZ, RZ, 0x1 ;  /* 0x00000001ff197424 */ /* 0x001fe200078e00ff */
[----:B-1----:R-:W-:-:S13]  /*45b0*/  ISETP.GE.AND P0, PT, R33, R24, PT ;  /* 0x000000182100720c */ /* 0x002fda0003f06270 */
[----:B------:R-:W-:Y:S05]  /*45c0*/  WARPSYNC.COLLECTIVE R14, `(.L_x_97) ;  /* 0x000000000e087348 */ /* 0x000fea0003c00000 */
[----:B------:R0:W1:Y:S02]  /*45d0*/  SHFL.DOWN P3, R34, R13, R25, R24 ;  /* 0x080000190d227389 */ /* 0x0000640000060018 */
[----:B01----:R-:W-:Y:S05]  /*45e0*/  ENDCOLLECTIVE ;  /* 0x000000000000791b */ /* 0x003fea0003800000 */
.L_x_97:
        /* <DEDUP_REMOVED lines=8> */
.L_x_98:
        /* <DEDUP_REMOVED lines=8> */
.L_x_99:
[----:B------:R-:W-:Y:S01]  /*46f0*/  IMAD.MOV.U32 R25, RZ, RZ, 0x8 ;  /* 0x00000008ff197424 */ /* 0x000fe200078e00ff */
[----:B------:R-:W-:Y:S02]  /*4700*/  SEL R34, R34, RZ, !P0 ;  /* 0x000000ff22227207 */ /* 0x000fe40004000000 */
[----:B------:R-:W-:-:S03]  /*4710*/  ISETP.GT.AND P0, PT, R37, R24, PT ;  /* 0x000000182500720c */ /* 0x000fc60003f04270 */
[----:B------:R-:W-:-:S10]  /*4720*/  IMAD.IADD R13, R41, 0x1, R34 ;  /* 0x00000001290d7824 */ /* 0x000fd400078e0222 */
[----:B------:R-:W-:Y:S05]  /*4730*/  WARPSYNC.COLLECTIVE R14, `(.L_x_100) ;  /* 0x000000000e087348 */ /* 0x000fea0003c00000 */
[----:B------:R0:W1:Y:S02]  /*4740*/  SHFL.DOWN P3, R34, R13, R25, R24 ;  /* 0x080000190d227389 */ /* 0x0000640000060018 */
[----:B01----:R-:W-:Y:S05]  /*4750*/  ENDCOLLECTIVE ;  /* 0x000000000000791b */ /* 0x003fea0003800000 */
.L_x_100:
[----:B------:R-:W-:Y:S01]  /*4760*/  IMAD.MOV.U32 R25, RZ, RZ, 0x10 ;  /* 0x00000010ff197424 */ /* 0x000fe200078e00ff */
[----:B------:R-:W-:-:S05]  /*4770*/  SEL R34, R34, RZ, !P0 ;  /* 0x000000ff22227207 */ /* 0x000fca0004000000 */
[----:B------:R-:W-:-:S04]  /*4780*/  IMAD.IADD R41, R13, 0x1, R34 ;  /* 0x000000010d297824 */ /* 0x000fc800078e0222 */
[----:B------:R-:W-:-:S07]  /*4790*/  IMAD.MOV.U32 R13, RZ, RZ, R41 ;  /* 0x000000ffff0d7224 */ /* 0x000fce00078e0029 */
[----:B------:R-:W-:Y:S05]  /*47a0*/  WARPSYNC.COLLECTIVE R14, `(.L_x_101) ;  /* 0x000000000e087348 */ /* 0x000fea0003c00000 */
[----:B------:R0:W1:Y:S02]  /*47b0*/  SHFL.DOWN P3, R34, R13, R25, R24 ;  /* 0x080000190d227389 */ /* 0x0000640000060018 */
[----:B01----:R-:W-:Y:S05]  /*47c0*/  ENDCOLLECTIVE ;  /* 0x000000000000791b */ /* 0x003fea0003800000 */
.L_x_101:
[----:B------:R-:W-:-:S05]  /*47d0*/  VIADD R13, R33, 0x10 ;  /* 0x00000010210d7836 */ /* 0x000fca0000000000 */
[----:B------:R-:W-:-:S04]  /*47e0*/  ISETP.GT.AND P0, PT, R13, R24, PT ;  /* 0x000000180d00720c */ /* 0x000fc80003f04270 */
[----:B------:R-:W-:Y:S02]  /*47f0*/  SEL R34, R34, RZ, !P0 ;  /* 0x000000ff22227207 */ /* 0x000fe40004000000 */
[----:B------:R-:W-:Y:S02]  /*4800*/  ISETP.NE.AND P0, PT, R12, 0x65, PT ;  /* 0x000000650c00780c */ /* 0x000fe40003f05270 */
[----:B------:R-:W-:-:S11]  /*4810*/  IADD3 R40, PT, PT, R41, R34, R40 ;  /* 0x0000002229287210 */ /* 0x000fd60007ffe028 */
[----:B------:R-:W-:Y:S05]  /*4820*/  WARPSYNC.COLLECTIVE R14, `(.L_x_102) ;  /* 0x000000000e087348 */ /* 0x000fea0003c00000 */
[----:B------:R-:W-:Y:S01]  /*4830*/  VOTE.ALL P0, P0 ;  /* 0x0000000000ff7806 */ /* 0x000fe20000000000 */
[----:B------:R-:W-:-:S12]  /*4840*/  ENDCOLLECTIVE ;  /* 0x000000000000791b */ /* 0x000fd80003800000 */
.L_x_102:
[----:B------:R-:W-:Y:S05]  /*4850*/  BRA `(.L_x_103) ;  /* 0xffffffe400347947 */ /* 0x000fea000383ffff */
.L_x_104:
[----:B------:R-:W-:-:S00]  /*4860*/  BRA `(.L_x_104) ;  /* 0xfffffffc00fc7947 */ /* 0x000fc0000383ffff */
[----:B------:R-:W-:-:S00]  /*4870*/  NOP ;  /* 0x0000000000007918 */ /* 0x000fc00000000000 */
        /* <DEDUP_REMOVED lines=8> */
.L_x_107:


//--------------------- .text._ZN3cub18CUB_300001_SM_10006detail4scan20DeviceScanInitKernelINS0_13ScanTileStateIiLb1EEEEEvT_i --------------------------
	.section	.text._ZN3cub18CUB_300001_SM_10006detail4scan20DeviceScanInitKernelINS0_13ScanTileStateIiLb1EEEEEvT_i,"ax",@progbits
	.align	128
        .global         _ZN3cub18CUB_300001_SM_10006detail4scan20DeviceScanInitKernelINS0_13ScanTileStateIiLb1EEEEEvT_i
        .type           _ZN3cub18CUB_300001_SM_10006detail4scan20DeviceScanInitKernelINS0_13ScanTileStateIiLb1EEEEEvT_i,@function
        .size           _ZN3cub18CUB_300001_SM_10006detail4scan20DeviceScanInitKernelINS0_13ScanTileStateIiLb1EEEEEvT_i,(.L_x_108 - _ZN3cub18CUB_300001_SM_10006detail4scan20DeviceScanInitKernelINS0_13ScanTileStateIiLb1EEEEEvT_i)
        .other          _ZN3cub18CUB_300001_SM_10006detail4scan20DeviceScanInitKernelINS0_13ScanTileStateIiLb1EEEEEvT_i,@"STO_CUDA_ENTRY STV_DEFAULT"
_ZN3cub18CUB_300001_SM_10006detail4scan20DeviceScanInitKernelINS0_13ScanTileStateIiLb1EEEEEvT_i:
.text._ZN3cub18CUB_300001_SM_10006detail4scan20DeviceScanInitKernelINS0_13ScanTileStateIiLb1EEEEEvT_i:
[----:B------:R-:W-:Y:S01]  /*0000*/  LDC R1, c[0x0][0x37c] ;  /* 0x0000df00ff017b82 */ /* 0x000fe20000000800 */
[----:B------:R-:W0:Y:S07]  /*0010*/  S2R R0, SR_TID.X ;  /* 0x0000000000007919 */ /* 0x000e2e0000002100 */
[----:B------:R-:W1:Y:S01]  /*0020*/  S2UR UR6, SR_CTAID.X ;  /* 0x00000000000679c3 */ /* 0x000e620000002500 */
[----:B------:R-:W2:Y:S07]  /*0030*/  LDCU UR4, c[0x0][0x388] ;  /* 0x00007100ff0477ac */ /* 0x000eae0008000800 */
[----:B------:R-:W1:Y:S01]  /*0040*/  LDC R5, c[0x0][0x360] ;  /* 0x0000d800ff057b82 */ /* 0x000e620000000800 */
[----:B0-----:R-:W-:Y:S01]  /*0050*/  ISETP.GT.U32.AND P0, PT, R0, 0x1f, PT ;  /* 0x0000001f0000780c */ /* 0x001fe20003f04070 */
[----:B-1----:R-:W-:-:S03]  /*0060*/  IMAD R5, R5, UR6, R0 ;  /* 0x0000000605057c24 */ /* 0x002fc6000f8e0200 */
[----:B------:R-:W-:Y:S02]  /*0070*/  ISETP.NE.OR P0, PT, RZ, UR6, P0 ;  /* 0x00000006ff007c0c */ /* 0x000fe40008705670 */
[----:B--2---:R-:W-:Y:S01]  /*0080*/  ISETP.GE.AND P1, PT, R5, UR4, PT ;  /* 0x0000000405007c0c */ /* 0x004fe2000bf26270 */
[----:B------:R-:W0:-:S12]  /*0090*/  LDCU.64 UR4, c[0x0][0x358] ;  /* 0x00006b00ff0477ac */ /* 0x000e180008000a00 */
[----:B------:R-:W1:Y:S01]  /*00a0*/  @!P1 LDC.64 R2, c[0x0][0x380] ;  /* 0x0000e000ff029b82 */ /* 0x000e620000000a00 */
[----:B------:R-:W-:Y:S01]  /*00b0*/  @!P1 MOV R4, 0x63 ;  /* 0x0000006300049802 */ /* 0x000fe20000000f00 */
[----:B-1----:R-:W-:-:S04]  /*00c0*/  @!P1 IMAD.WIDE R2, R5, 0x8, R2 ;  /* 0x0000000805029825 */ /* 0x002fc800078e0202 */
[----:B------:R-:W-:-:S05]  /*00d0*/  HFMA2 R5, -RZ, RZ, 0, 0 ;  /* 0x00000000ff057431 */ /* 0x000fca00000001ff */
[----:B0-----:R0:W-:Y:S01]  /*00e0*/  @!P1 STG.E.64 desc[UR4][R2.64+0x100], R4 ;  /* 0x0001000402009986 */ /* 0x0011e2000c101b04 */
[----:B------:R-:W-:Y:S05]  /*00f0*/  @P0 EXIT ;  /* 0x000000000000094d */ /* 0x000fea0003800000 */
[----:B0-----:R-:W0:Y:S02]  /*0100*/  LDC.64 R2, c[0x0][0x380] ;  /* 0x0000e000ff027b82 */ /* 0x001e240000000a00 */
[----:B0-----:R-:W-:-:S05]  /*0110*/  IMAD.WIDE.U32 R2, R0, 0x8, R2 ;  /* 0x0000000800027825 */ /* 0x001fca00078e0002 */
[----:B------:R-:W-:Y:S01]  /*0120*/  STG.E.64 desc[UR4][R2.64], RZ ;  /* 0x000000ff02007986 */ /* 0x000fe2000c101b04 */
[----:B------:R-:W-:Y:S05]  /*0130*/  EXIT ;  /* 0x000000000000794d */ /* 0x000fea0003800000 */
.L_x_105:
        /* <DEDUP_REMOVED lines=12> */
.L_x_108:


//--------------------- .text._ZN3cub18CUB_300001_SM_10006detail11EmptyKernelIvEEvv --------------------------
	.section	.text._ZN3cub18CUB_300001_SM_10006detail11EmptyKernelIvEEvv,"ax",@progbits
	.align	128
        .global         _ZN3cub18CUB_300001_SM_10006detail11EmptyKernelIvEEvv
        .type           _ZN3cub18CUB_300001_SM_10006detail11EmptyKernelIvEEvv,@function
        .size           _ZN3cub18CUB_300001_SM_10006detail11EmptyKernelIvEEvv,(.L_x_109 - _ZN3cub18CUB_300001_SM_10006detail11EmptyKernelIvEEvv)
        .other          _ZN3cub18CUB_300001_SM_10006detail11EmptyKernelIvEEvv,@"STO_CUDA_ENTRY STV_DEFAULT"
_ZN3cub18CUB_300001_SM_10006detail11EmptyKernelIvEEvv:
.text._ZN3cub18CUB_300001_SM_10006detail11EmptyKernelIvEEvv:
[----:B------:R-:W-:Y:S01]  /*0000*/  LDC R1, c[0x0][0x37c] ;  /* 0x0000df00ff017b82 */ /* 0x000fe20000000800 */
[----:B------:R-:W-:Y:S05]  /*0010*/  EXIT ;  /* 0x000000000000794d */ /* 0x000fea0003800000 */
.L_x_106:
        /* <DEDUP_REMOVED lines=14> */
.L_x_109:


//--------------------- .nv.shared._ZN3cub18CUB_300001_SM_10006detail4scan16DeviceScanKernelINS2_10policy_hubIiiij9CustomSumE10Policy1000EPiS8_NS0_13ScanTileStateIiLb1EEES5_NS0_8NullTypeEjiLb0ESB_EEvT0_T1_T2_iT3_T4_T5_ --------------------------
	.section	.nv.shared._ZN3cub18CUB_300001_SM_10006detail4scan16DeviceScanKernelINS2_10policy_hubIiiij9CustomSumE10Policy1000EPiS8_NS0_13ScanTileStateIiLb1EEES5_NS0_8NullTypeEjiLb0ESB_EEvT0_T1_T2_iT3_T4_T5_,"aw",@nobits
	.sectionflags	@""
	.align	16
.nv.shared._ZN3cub18CUB_300001_SM_10006detail4scan16DeviceScanKernelINS2_10policy_hubIiiij9CustomSumE10Policy1000EPiS8_NS0_13ScanTileStateIiLb1EEES5_NS0_8NullTypeEjiLb0ESB_EEvT0_T1_T2_iT3_T4_T5_:
	.zero		8720


//--------------------- .nv.shared.reserved.0     --------------------------
	.section	.nv.shared.reserved.0,"aw",@nobits
	.weak		__nv_reservedSMEM_offset_0_alias
	.size		__nv_reservedSMEM_offset_0_alias, 0, 64
	.other		__nv_reservedSMEM_offset_0_alias,@"STO_CUDA_RESERVED_SHARED STV_DEFAULT"
__nv_reservedSMEM_offset_0_alias:
	.zero		0
	.zero		64


//--------------------- .nv.global                --------------------------
	.section	.nv.global,"aw",@nobits
.nv.global:
	.type		_ZN34_INTERNAL_d15bf0cb_4_k_cu_0da159926thrust24THRUST_300001_SM_1000_NS12placeholders2_5E,@object
	.size		_ZN34_INTERNAL_d15bf0cb_4_k_cu_0da159926thrust24THRUST_300001_SM_1000_NS12placeholders2_5E,(_ZN34_INTERNAL_d15bf0cb_4_k_cu_0da159924cuda3std3__45__cpo6cbeginE - _ZN34_INTERNAL_d15bf0cb_4_k_cu_0da159926thrust24THRUST_300001_SM_1000_NS12placeholders2_5E)
_ZN34_INTERNAL_d15bf0cb_4_k_cu_0da159926thrust24THRUST_300001_SM_1000_NS12placeholders2_5E:
	.zero		1
	.type		_ZN34_INTERNAL_d15bf0cb_4_k_cu_0da159924cuda3std3__45__cpo6cbeginE,@object
	.size		_ZN34_INTERNAL_d15bf0cb_4_k_cu_0da159924cuda3std3__45__cpo6cbeginE,(_ZN34_INTERNAL_d15bf0cb_4_k_cu_0da159924cuda3std6ranges3__45__cpo6cbeginE - _ZN34_INTERNAL_d15bf0cb_4_k_cu_0da159924cuda3std3__45__cpo6cbeginE)
_ZN34_INTERNAL_d15bf0cb_4_k_cu_0da159924cuda3std3__45__cpo6cbeginE:
	.zero		1
	.type		_ZN34_INTERNAL_d15bf0cb_4_k_cu_0da159924cuda3std6ranges3__45__cpo6cbeginE,@object
	.size		_ZN34_INTERNAL_d15bf0cb_4_k_cu_0da159924cuda3std6ranges3__45__cpo6cbeginE,(_ZN34_INTERNAL_d15bf0cb_4_k_cu_0da159924cuda3std3__48in_placeE - _ZN34_INTERNAL_d15bf0cb_4_k_cu_0da159924cuda3std6ranges3__45__cpo6cbeginE)
_ZN34_INTERNAL_d15bf0cb_4_k_cu_0da159924cuda3std6ranges3__45__cpo6cbeginE:
	.zero		1
	.type		_ZN34_INTERNAL_d15bf0cb_4_k_cu_0da159924cuda3std3__48in_placeE,@object
	.size		_ZN34_INTERNAL_d15bf0cb_4_k_cu_0da159924cuda3std3__48in_placeE,(_ZN34_INTERNAL_d15bf0cb_4_k_cu_0da159924cuda3std6ranges3__45__cpo4sizeE - _ZN34_INTERNAL_d15bf0cb_4_k_cu_0da159924cuda3std3__48in_placeE)
_ZN34_INTERNAL_d15bf0cb_4_k_cu_0da159924cuda3std3__48in_placeE:
	.zero		1
	.type		_ZN34_INTERNAL_d15bf0cb_4_k_cu_0da159924cuda3std6ranges3__45__cpo4sizeE,@object
	.size		_ZN34_INTERNAL_d15bf0cb_4_k_cu_0da159924cuda3std6ranges3__45__cpo4sizeE,(_ZN34_INTERNAL_d15bf0cb_4_k_cu_0da159926thrust24THRUST_300001_SM_1000_NS12placeholders2_9E - _ZN34_INTERNAL_d15bf0cb_4_k_cu_0da159924cuda3std6ranges3__45__cpo4sizeE)
_ZN34_INTERNAL_d15bf0cb_4_k_cu_0da159924cuda3std6ranges3__45__cpo4sizeE:
	.zero		1
	.type		_ZN34_INTERNAL_d15bf0cb_4_k_cu_0da159926thrust24THRUST_300001_SM_1000_NS12placeholders2_9E,@object
	.size		_ZN34_INTERNAL_d15bf0cb_4_k_cu_0da159926thrust24THRUST_300001_SM_1000_NS12placeholders2_9E,(_ZN34_INTERNAL_d15bf0cb_4_k_cu_0da159924cuda3std3__45__cpo7crbeginE - _ZN34_INTERNAL_d15bf0cb_4_k_cu_0da159926thrust24THRUST_300001_SM_1000_NS12placeholders2_9E)
_ZN34_INTERNAL_d15bf0cb_4_k_cu_0da159926thrust24THRUST_300001_SM_1000_NS12placeholders2_9E:
	.zero		1
	.type		_ZN34_INTERNAL_d15bf0cb_4_k_cu_0da159924cuda3std3__45__cpo7crbeginE,@object
	.size		_ZN34_INTERNAL_d15bf0cb_4_k_cu_0da159924cuda3std3__45__cpo7crbeginE,(_ZN34_INTERNAL_d15bf0cb_4_k_cu_0da159924cuda3std6ranges3__45__cpo4nextE - _ZN34_INTERNAL_d15bf0cb_4_k_cu_0da159924cuda3std3__45__cpo7crbeginE)
_ZN34_INTERNAL_d15bf0cb_4_k_cu_0da159924cuda3std3__45__cpo7crbeginE:
	.zero		1
	.type		_ZN34_INTERNAL_d15bf0cb_4_k_cu_0da159924cuda3std6ranges3__45__cpo4nextE,@object
	.size		_ZN34_INTERNAL_d15bf0cb_4_k_cu_0da159924cuda3std6ranges3__45__cpo4nextE,(_ZN34_INTERNAL_d15bf0cb_4_k_cu_0da159924cuda3std6ranges3__45__cpo4swapE - _ZN34_INTERNAL_d15bf0cb_4_k_cu_0da159924cuda3std6ranges3__45__cpo4nextE)
_ZN34_INTERNAL_d15bf0cb_4_k_cu_0da159924cuda3std6ranges3__45__cpo4nextE:
	.zero		1
	.type		_ZN34_INTERNAL_d15bf0cb_4_k_cu_0da159924cuda3std6ranges3__45__cpo4swapE,@object
	.size		_ZN34_INTERNAL_d15bf0cb_4_k_cu_0da159924cuda3std6ranges3__45__cpo4swapE,(_ZN34_INTERNAL_d15bf0cb_4_k_cu_0da159926thrust24THRUST_300001_SM_1000_NS12placeholders2_1E - _ZN34_INTERNAL_d15bf0cb_4_k_cu_0da159924cuda3std6ranges3__45__cpo4swapE)
_ZN34_INTERNAL_d15bf0cb_4_k_cu_0da159924cuda3std6ranges3__45__cpo4swapE:
	.zero		1
	.type		_ZN34_INTERNAL_d15bf0cb_4_k_cu_0da159926thrust24THRUST_300001_SM_1000_NS12placeholders2_1E,@object
	.size		_ZN34_INTERNAL_d15bf0cb_4_k_cu_0da159926thrust24THRUST_300001_SM_1000_NS12placeholders2_1E,(_ZN34_INTERNAL_d15bf0cb_4_k_cu_0da159926thrust24THRUST_300001_SM_1000_NS12placeholders2_3E - _ZN34_INTERNAL_d15bf0cb_4_k_cu_0da159926thrust24THRUST_300001_SM_1000_NS12placeholders2_1E)
_ZN34_INTERNAL_d15bf0cb_4_k_cu_0da159926thrust24THRUST_300001_SM_1000_NS12placeholders2_1E:
	.zero		1
	.type		_ZN34_INTERNAL_d15bf0cb_4_k_cu_0da159926thrust24THRUST_300001_SM_1000_NS12placeholders2_3E,@object
	.size		_ZN34_INTERNAL_d15bf0cb_4_k_cu_0da159926thrust24THRUST_300001_SM_1000_NS12placeholders2_3E,(_ZN34_INTERNAL_d15bf0cb_4_k_cu_0da159924cuda3std3__45__cpo5beginE - _ZN34_INTERNAL_d15bf0cb_4_k_cu_0da159926thrust24THRUST_300001_SM_1000_NS12placeholders2_3E)
_ZN34_INTERNAL_d15bf0cb_4_k_cu_0da159926thrust24THRUST_300001_SM_1000_NS12placeholders2_3E:
	.zero		1
	.type		_ZN34_INTERNAL_d15bf0cb_4_k_cu_0da159924cuda3std3__45__cpo5beginE,@object
	.size		_ZN34_INTERNAL_d15bf0cb_4_k_cu_0da159924cuda3std3__45__cpo5beginE,(_ZN34_INTERNAL_d15bf0cb_4_k_cu_0da159924cuda3std6ranges3__45__cpo5beginE - _ZN34_INTERNAL_d15bf0cb_4_k_cu_0da159924cuda3std3__45__cpo5beginE)
_ZN34_INTERNAL_d15bf0cb_4_k_cu_0da159924cuda3std3__45__cpo5beginE:
	.zero		1
	.type		_ZN34_INTERNAL_d15bf0cb_4_k_cu_0da159924cuda3std6ranges3__45__cpo5beginE,@object
	.size		_ZN34_INTERNAL_d15bf0cb_4_k_cu_0da159924cuda3std6ranges3__45__cpo5beginE,(_ZN34_INTERNAL_d15bf0cb_4_k_cu_0da159924cuda3std3__436_GLOBAL__N__d15bf0cb_4_k_cu_0da159926ignoreE - _ZN34_INTERNAL_d15bf0cb_4_k_cu_0da159924cuda3std6ranges3__45__cpo5beginE)
_ZN34_INTERNAL_d15bf0cb_4_k_cu_0da159924cuda3std6ranges3__45__cpo5beginE:
	.zero		1
	.type		_ZN34_INTERNAL_d15bf0cb_4_k_cu_0da159924cuda3std3__436_GLOBAL__N__d15bf0cb_4_k_cu_0da159926ignoreE,@object
	.size		_ZN34_INTERNAL_d15bf0cb_4_k_cu_0da159924cuda3std3__436_GLOBAL__N__d15bf0cb_4_k_cu_0da159926ignoreE,(_ZN34_INTERNAL_d15bf0cb_4_k_cu_0da159924cuda3std6ranges3__45__cpo4dataE - _ZN34_INTERNAL_d15bf0cb_4_k_cu_0da159924cuda3std3__436_GLOBAL__N__d15bf0cb_4_k_cu_0da159926ignoreE)
_ZN34_INTERNAL_d15bf0cb_4_k_cu_0da159924cuda3std3__436_GLOBAL__N__d15bf0cb_4_k_cu_0da159926ignoreE:
	.zero		1
	.type		_ZN34_INTERNAL_d15bf0cb_4_k_cu_0da159924cuda3std6ranges3__45__cpo4dataE,@object
	.size		_ZN34_INTERNAL_d15bf0cb_4_k_cu_0da159924cuda3std6ranges3__45__cpo4dataE,(_ZN34_INTERNAL_d15bf0cb_4_k_cu_0da159926thrust24THRUST_300001_SM_1000_NS12placeholders2_7E - _ZN34_INTERNAL_d15bf0cb_4_k_cu_0da159924cuda3std6ranges3__45__cpo4dataE)
_ZN34_INTERNAL_d15bf0cb_4_k_cu_0da159924cuda3std6ranges3__45__cpo4dataE:
	.zero		1
	.type		_ZN34_INTERNAL_d15bf0cb_4_k_cu_0da159926thrust24THRUST_300001_SM_1000_NS12placeholders2_7E,@object
	.size		_ZN34_INTERNAL_d15bf0cb_4_k_cu_0da159926thrust24THRUST_300001_SM_1000_NS12placeholders2_7E,(_ZN34_INTERNAL_d15bf0cb_4_k_cu_0da159924cuda3std3__45__cpo6rbeginE - _ZN34_INTERNAL_d15bf0cb_4_k_cu_0da159926thrust24THRUST_300001_SM_1000_NS12placeholders2_7E)
_ZN34_INTERNAL_d15bf0cb_4_k_cu_0da159926thrust24THRUST_300001_SM_1000_NS12placeholders2_7E:
	.zero		1
	.type		_ZN34_INTERNAL_d15bf0cb_4_k_cu_0da159924cuda3std3__45__cpo6rbeginE,@object
	.size		_ZN34_INTERNAL_d15bf0cb_4_k_cu_0da159924cuda3std3__45__cpo6rbeginE,(_ZN34_INTERNAL_d15bf0cb_4_k_cu_0da159924cuda3std6ranges3__45__cpo7advanceE - _ZN34_INTERNAL_d15bf0cb_4_k_cu_0da159924cuda3std3__45__cpo6rbeginE)
_ZN34_INTERNAL_d15bf0cb_4_k_cu_0da159924cuda3std3__45__cpo6rbeginE:
	.zero		1
	.type		_ZN34_INTERNAL_d15bf0cb_4_k_cu_0da159924cuda3std6ranges3__45__cpo7advanceE,@object
	.size		_ZN34_INTERNAL_d15bf0cb_4_k_cu_0da159924cuda3std6ranges3__45__cpo7advanceE,(_ZN34_INTERNAL_d15bf0cb_4_k_cu_0da159924cuda3std3__47nulloptE - _ZN34_INTERNAL_d15bf0cb_4_k_cu_0da159924cuda3std6ranges3__45__cpo7advanceE)
_ZN34_INTERNAL_d15bf0cb_4_k_cu_0da159924cuda3std6ranges3__45__cpo7advanceE:
	.zero		1
	.type		_ZN34_INTERNAL_d15bf0cb_4_k_cu_0da159924cuda3std3__47nulloptE,@object
	.size		_ZN34_INTERNAL_d15bf0cb_4_k_cu_0da159924cuda3std3__47nulloptE,(_ZN34_INTERNAL_d15bf0cb_4_k_cu_0da159924cuda3std6ranges3__45__cpo8distanceE - _ZN34_INTERNAL_d15bf0cb_4_k_cu_0da159924cuda3std3__47nulloptE)
_ZN34_INTERNAL_d15bf0cb_4_k_cu_0da159924cuda3std3__47nulloptE:
	.zero		1
	.type		_ZN34_INTERNAL_d15bf0cb_4_k_cu_0da159924cuda3std6ranges3__45__cpo8distanceE,@object
	.size		_ZN34_INTERNAL_d15bf0cb_4_k_cu_0da159924cuda3std6ranges3__45__cpo8distanceE,(_ZN34_INTERNAL_d15bf0cb_4_k_cu_0da159926thrust24THRUST_300001_SM_1000_NS12placeholders2_6E - _ZN34_INTERNAL_d15bf0cb_4_k_cu_0da159924cuda3std6ranges3__45__cpo8distanceE)
_ZN34_INTERNAL_d15bf0cb_4_k_cu_0da159924cuda3std6ranges3__45__cpo8distanceE:
	.zero		1
	.type		_ZN34_INTERNAL_d15bf0cb_4_k_cu_0da159926thrust24THRUST_300001_SM_1000_NS12placeholders2_6E,@object
	.size		_ZN34_INTERNAL_d15bf0cb_4_k_cu_0da159926thrust24THRUST_300001_SM_1000_NS12placeholders2_6E,(_ZN34_INTERNAL_d15bf0cb_4_k_cu_0da159924cuda3std3__45__cpo4cendE - _ZN34_INTERNAL_d15bf0cb_4_k_cu_0da159926thrust24THRUST_300001_SM_1000_NS12placeholders2_6E)
_ZN34_INTERNAL_d15bf0cb_4_k_cu_0da159926thrust24THRUST_300001_SM_1000_NS12placeholders2_6E:
	.zero		1
	.type		_ZN34_INTERNAL_d15bf0cb_4_k_cu_0da159924cuda3std3__45__cpo4cendE,@object
	.size		_ZN34_INTERNAL_d15bf0cb_4_k_cu_0da159924cuda3std3__45__cpo4cendE,(_ZN34_INTERNAL_d15bf0cb_4_k_cu_0da159924cuda3std6ranges3__45__cpo4cendE - _ZN34_INTERNAL_d15bf0cb_4_k_cu_0da159924cuda3std3__45__cpo4cendE)
_ZN34_INTERNAL_d15bf0cb_4_k_cu_0da159924cuda3std3__45__cpo4cendE:
	.zero		1
	.type		_ZN34_INTERNAL_d15bf0cb_4_k_cu_0da159924cuda3std6ranges3__45__cpo4cendE,@object
	.size		_ZN34_INTERNAL_d15bf0cb_4_k_cu_0da159924cuda3std6ranges3__45__cpo4cendE,(_ZN34_INTERNAL_d15bf0cb_4_k_cu_0da159924cuda3std3__420unreachable_sentinelE - _ZN34_INTERNAL_d15bf0cb_4_k_cu_0da159924cuda3std6ranges3__45__cpo4cendE)
_ZN34_INTERNAL_d15bf0cb_4_k_cu_0da159924cuda3std6ranges3__45__cpo4cendE:
	.zero		1
	.type		_ZN34_INTERNAL_d15bf0cb_4_k_cu_0da159924cuda3std3__420unreachable_sentinelE,@object
	.size		_ZN34_INTERNAL_d15bf0cb_4_k_cu_0da159924cuda3std3__420unreachable_sentinelE,(_ZN34_INTERNAL_d15bf0cb_4_k_cu_0da159924cuda3std6ranges3__45__cpo5ssizeE - _ZN34_INTERNAL_d15bf0cb_4_k_cu_0da159924cuda3std3__420unreachable_sentinelE)
_ZN34_INTERNAL_d15bf0cb_4_k_cu_0da159924cuda3std3__420unreachable_sentinelE:
	.zero		1
	.type		_ZN34_INTERNAL_d15bf0cb_4_k_cu_0da159924cuda3std6ranges3__45__cpo5ssizeE,@object
	.size		_ZN34_INTERNAL_d15bf0cb_4_k_cu_0da159924cuda3std6ranges3__45__cpo5ssizeE,(_ZN34_INTERNAL_d15bf0cb_4_k_cu_0da159926thrust24THRUST_300001_SM_1000_NS12placeholders3_10E - _ZN34_INTERNAL_d15bf0cb_4_k_cu_0da159924cuda3std6ranges3__45__cpo5ssizeE)
_ZN34_INTERNAL_d15bf0cb_4_k_cu_0da159924cuda3std6ranges3__45__cpo5ssizeE:
	.zero		1
	.type		_ZN34_INTERNAL_d15bf0cb_4_k_cu_0da159926thrust24THRUST_300001_SM_1000_NS12placeholders3_10E,@object
	.size		_ZN34_INTERNAL_d15bf0cb_4_k_cu_0da159926thrust24THRUST_300001_SM_1000_NS12placeholders3_10E,(_ZN34_INTERNAL_d15bf0cb_4_k_cu_0da159924cuda3std3__45__cpo5crendE - _ZN34_INTERNAL_d15bf0cb_4_k_cu_0da159926thrust24THRUST_300001_SM_1000_NS12placeholders3_10E)
_ZN34_INTERNAL_d15bf0cb_4_k_cu_0da159926thrust24THRUST_300001_SM_1000_NS12placeholders3_10E:
	.zero		1
	.type		_ZN34_INTERNAL_d15bf0cb_4_k_cu_0da159924cuda3std3__45__cpo5crendE,@object
	.size		_ZN34_INTERNAL_d15bf0cb_4_k_cu_0da159924cuda3std3__45__cpo5crendE,(_ZN34_INTERNAL_d15bf0cb_4_k_cu_0da159924cuda3std6ranges3__45__cpo4prevE - _ZN34_INTERNAL_d15bf0cb_4_k_cu_0da159924cuda3std3__45__cpo5crendE)
_ZN34_INTERNAL_d15bf0cb_4_k_cu_0da159924cuda3std3__45__cpo5crendE:
	.zero		1
	.type		_ZN34_INTERNAL_d15bf0cb_4_k_cu_0da159924cuda3std6ranges3__45__cpo4prevE,@object
	.size		_ZN34_INTERNAL_d15bf0cb_4_k_cu_0da159924cuda3std6ranges3__45__cpo4prevE,(_ZN34_INTERNAL_d15bf0cb_4_k_cu_0da159924cuda3std6ranges3__45__cpo9iter_moveE - _ZN34_INTERNAL_d15bf0cb_4_k_cu_0da159924cuda3std6ranges3__45__cpo4prevE)
_ZN34_INTERNAL_d15bf0cb_4_k_cu_0da159924cuda3std6ranges3__45__cpo4prevE:
	.zero		1
	.type		_ZN34_INTERNAL_d15bf0cb_4_k_cu_0da159924cuda3std6ranges3__45__cpo9iter_moveE,@object
	.size		_ZN34_INTERNAL_d15bf0cb_4_k_cu_0da159924cuda3std6ranges3__45__cpo9iter_moveE,(_ZN34_INTERNAL_d15bf0cb_4_k_cu_0da159926thrust24THRUST_300001_SM_1000_NS12placeholders2_2E - _ZN34_INTERNAL_d15bf0cb_4_k_cu_0da159924cuda3std6ranges3__45__cpo9iter_moveE)
_ZN34_INTERNAL_d15bf0cb_4_k_cu_0da159924cuda3std6ranges3__45__cpo9iter_moveE:
	.zero		1
	.type		_ZN34_INTERNAL_d15bf0cb_4_k_cu_0da159926thrust24THRUST_300001_SM_1000_NS12placeholders2_2E,@object
	.size		_ZN34_INTERNAL_d15bf0cb_4_k_cu_0da159926thrust24THRUST_300001_SM_1000_NS12placeholders2_2E,(_ZN34_INTERNAL_d15bf0cb_4_k_cu_0da159926thrust24THRUST_300001_SM_1000_NS12placeholders2_4E - _ZN34_INTERNAL_d15bf0cb_4_k_cu_0da159926thrust24THRUST_300001_SM_1000_NS12placeholders2_2E)
_ZN34_INTERNAL_d15bf0cb_4_k_cu_0da159926thrust24THRUST_300001_SM_1000_NS12placeholders2_2E:
	.zero		1
	.type		_ZN34_INTERNAL_d15bf0cb_4_k_cu_0da159926thrust24THRUST_300001_SM_1000_NS12placeholders2_4E,@object
	.size		_ZN34_INTERNAL_d15bf0cb_4_k_cu_0da159926thrust24THRUST_300001_SM_1000_NS12placeholders2_4E,(_ZN34_INTERNAL_d15bf0cb_4_k_cu_0da159924cuda3std3__45__cpo3endE - _ZN34_INTERNAL_d15bf0cb_4_k_cu_0da159926thrust24THRUST_300001_SM_1000_NS12placeholders2_4E)
_ZN34_INTERNAL_d15bf0cb_4_k_cu_0da159926thrust24THRUST_300001_SM_1000_NS12placeholders2_4E:
	.zero		1
	.type		_ZN34_INTERNAL_d15bf0cb_4_k_cu_0da159924cuda3std3__45__cpo3endE,@object
	.size		_ZN34_INTERNAL_d15bf0cb_4_k_cu_0da159924cuda3std3__45__cpo3endE,(_ZN34_INTERNAL_d15bf0cb_4_k_cu_0da159924cuda3std6ranges3__45__cpo3endE - _ZN34_INTERNAL_d15bf0cb_4_k_cu_0da159924cuda3std3__45__cpo3endE)
_ZN34_INTERNAL_d15bf0cb_4_k_cu_0da159924cuda3std3__45__cpo3endE:
	.zero		1
	.type		_ZN34_INTERNAL_d15bf0cb_4_k_cu_0da159924cuda3std6ranges3__45__cpo3endE,@object
	.size		_ZN34_INTERNAL_d15bf0cb_4_k_cu_0da159924cuda3std6ranges3__45__cpo3endE,(_ZN34_INTERNAL_d15bf0cb_4_k_cu_0da159924cuda3std3__419piecewise_constructE - _ZN34_INTERNAL_d15bf0cb_4_k_cu_0da159924cuda3std6ranges3__45__cpo3endE)
_ZN34_INTERNAL_d15bf0cb_4_k_cu_0da159924cuda3std6ranges3__45__cpo3endE:
	.zero		1
	.type		_ZN34_INTERNAL_d15bf0cb_4_k_cu_0da159924cuda3std3__419piecewise_constructE,@object
	.size		_ZN34_INTERNAL_d15bf0cb_4_k_cu_0da159924cuda3std3__419piecewise_constructE,(_ZN34_INTERNAL_d15bf0cb_4_k_cu_0da159924cuda3std6ranges3__45__cpo5cdataE - _ZN34_INTERNAL_d15bf0cb_4_k_cu_0da159924cuda3std3__419piecewise_constructE)
_ZN34_INTERNAL_d15bf0cb_4_k_cu_0da159924cuda3std3__419piecewise_constructE:
	.zero		1
	.type		_ZN34_INTERNAL_d15bf0cb_4_k_cu_0da159924cuda3std6ranges3__45__cpo5cdataE,@object
	.size		_ZN34_INTERNAL_d15bf0cb_4_k_cu_0da159924cuda3std6ranges3__45__cpo5cdataE,(_ZN34_INTERNAL_d15bf0cb_4_k_cu_0da159926thrust24THRUST_300001_SM_1000_NS12placeholders2_8E - _ZN34_INTERNAL_d15bf0cb_4_k_cu_0da159924cuda3std6ranges3__45__cpo5cdataE)
_ZN34_INTERNAL_d15bf0cb_4_k_cu_0da159924cuda3std6ranges3__45__cpo5cdataE:
	.zero		1
	.type		_ZN34_INTERNAL_d15bf0cb_4_k_cu_0da159926thrust24THRUST_300001_SM_1000_NS12placeholders2_8E,@object
	.size		_ZN34_INTERNAL_d15bf0cb_4_k_cu_0da159926thrust24THRUST_300001_SM_1000_NS12placeholders2_8E,(_ZN34_INTERNAL_d15bf0cb_4_k_cu_0da159924cuda3std3__45__cpo4rendE - _ZN34_INTERNAL_d15bf0cb_4_k_cu_0da159926thrust24THRUST_300001_SM_1000_NS12placeholders2_8E)
_ZN34_INTERNAL_d15bf0cb_4_k_cu_0da159926thrust24THRUST_300001_SM_1000_NS12placeholders2_8E:
	.zero		1
	.type		_ZN34_INTERNAL_d15bf0cb_4_k_cu_0da159924cuda3std3__45__cpo4rendE,@object
	.size		_ZN34_INTERNAL_d15bf0cb_4_k_cu_0da159924cuda3std3__45__cpo4rendE,(_ZN34_INTERNAL_d15bf0cb_4_k_cu_0da159924cuda3std6ranges3__45__cpo9iter_swapE - _ZN34_INTERNAL_d15bf0cb_4_k_cu_0da159924cuda3std3__45__cpo4rendE)
_ZN34_INTERNAL_d15bf0cb_4_k_cu_0da159924cuda3std3__45__cpo4rendE:
	.zero		1
	.type		_ZN34_INTERNAL_d15bf0cb_4_k_cu_0da159924cuda3std6ranges3__45__cpo9iter_swapE,@object
	.size		_ZN34_INTERNAL_d15bf0cb_4_k_cu_0da159924cuda3std6ranges3__45__cpo9iter_swapE,(_ZN34_INTERNAL_d15bf0cb_4_k_cu_0da159924cuda3std3__48unexpectE - _ZN34_INTERNAL_d15bf0cb_4_k_cu_0da159924cuda3std6ranges3__45__cpo9iter_swapE)
_ZN34_INTERNAL_d15bf0cb_4_k_cu_0da159924cuda3std6ranges3__45__cpo9iter_swapE:
	.zero		1
	.type		_ZN34_INTERNAL_d15bf0cb_4_k_cu_0da159924cuda3std3__48unexpectE,@object
	.size		_ZN34_INTERNAL_d15bf0cb_4_k_cu_0da159924cuda3std3__48unexpectE,(_ZN34_INTERNAL_d15bf0cb_4_k_cu_0da159926thrust24THRUST_300001_SM_1000_NS6system6detail10sequential3seqE - _ZN34_INTERNAL_d15bf0cb_4_k_cu_0da159924cuda3std3__48unexpectE)
_ZN34_INTERNAL_d15bf0cb_4_k_cu_0da159924cuda3std3__48unexpectE:
	.zero		1
	.type		_ZN34_INTERNAL_d15bf0cb_4_k_cu_0da159926thrust24THRUST_300001_SM_1000_NS6system6detail10sequential3seqE,@object
	.size		_ZN34_INTERNAL_d15bf0cb_4_k_cu_0da159926thrust24THRUST_300001_SM_1000_NS6system6detail10sequential3seqE,(.L_29 - _ZN34_INTERNAL_d15bf0cb_4_k_cu_0da159926thrust24THRUST_300001_SM_1000_NS6system6detail10sequential3seqE)
_ZN34_INTERNAL_d15bf0cb_4_k_cu_0da159926thrust24THRUST_300001_SM_1000_NS6system6detail10sequential3seqE:
	.zero		1
.L_29:


//--------------------- .nv.constant0._ZN3cub18CUB_300001_SM_10006detail4scan16DeviceScanKernelINS2_10policy_hubIiiij9CustomSumE10Policy1000EPiS8_NS0_13ScanTileStateIiLb1EEES5_NS0_8NullTypeEjiLb0ESB_EEvT0_T1_T2_iT3_T4_T5_ --------------------------
	.section	.nv.constant0._ZN3cub18CUB_300001_SM_10006detail4scan16DeviceScanKernelINS2_10policy_hubIiiij9CustomSumE10Policy1000EPiS8_NS0_13ScanTileStateIiLb1EEES5_NS0_8NullTypeEjiLb0ESB_EEvT0_T1_T2_iT3_T4_T5_,"a",@progbits
	.sectionflags	@""
	.align	4
.nv.constant0._ZN3cub18CUB_300001_SM_10006detail4scan16DeviceScanKernelINS2_10policy_hubIiiij9CustomSumE10Policy1000EPiS8_NS0_13ScanTileStateIiLb1EEES5_NS0_8NullTypeEjiLb0ESB_EEvT0_T1_T2_iT3_T4_T5_:
	.zero		932


//--------------------- .nv.constant0._ZN3cub18CUB_300001_SM_10006detail4scan20DeviceScanInitKernelINS0_13ScanTileStateIiLb1EEEEEvT_i --------------------------
	.section	.nv.constant0._ZN3cub18CUB_300001_SM_10006detail4scan20DeviceScanInitKernelINS0_13ScanTileStateIiLb1EEEEEvT_i,"a",@progbits
	.sectionflags	@""
	.align	4
.nv.constant0._ZN3cub18CUB_300001_SM_10006detail4scan20DeviceScanInitKernelINS0_13ScanTileStateIiLb1EEEEEvT_i:
	.zero		908


//--------------------- .nv.constant0._ZN3cub18CUB_300001_SM_10006detail11EmptyKernelIvEEvv --------------------------
	.section	.nv.constant0._ZN3cub18CUB_300001_SM_10006detail11EmptyKernelIvEEvv,"a",@progbits
	.sectionflags	@""
	.align	4
.nv.constant0._ZN3cub18CUB_300001_SM_10006detail11EmptyKernelIvEEvv:
	.zero		896


//--------------------- SYMBOLS --------------------------

	.type		.nv.reservedSmem.offset0,@object
	.size		.nv.reservedSmem.offset0,0x4
	.type		.nv.reservedSmem.cap,@object
	.size		.nv.reservedSmem.cap,0x4
